//
// Generated by NVIDIA NVVM Compiler
//
// Compiler Build ID: CL-36424714
// Cuda compilation tools, release 13.0, V13.0.88
// Based on NVVM 20.0.0
//

.version 9.0
.target sm_100
.address_size 64

	// .globl	_Z30bellman_ford_sequential_kernelPiS_Pb

.visible .entry _Z30bellman_ford_sequential_kernelPiS_Pb(
	.param .u64 .ptr .align 1 _Z30bellman_ford_sequential_kernelPiS_Pb_param_0,
	.param .u64 .ptr .align 1 _Z30bellman_ford_sequential_kernelPiS_Pb_param_1,
	.param .u64 .ptr .align 1 _Z30bellman_ford_sequential_kernelPiS_Pb_param_2
)
{
	.reg .pred 	%p<19>;
	.reg .b16 	%rs<9>;
	.reg .b32 	%r<41>;
	.reg .b64 	%rd<19>;

	ld.param.u64 	%rd11, [_Z30bellman_ford_sequential_kernelPiS_Pb_param_0];
	ld.param.u64 	%rd12, [_Z30bellman_ford_sequential_kernelPiS_Pb_param_1];
	ld.param.u64 	%rd13, [_Z30bellman_ford_sequential_kernelPiS_Pb_param_2];
	cvta.to.global.u64 	%rd1, %rd13;
	cvta.to.global.u64 	%rd2, %rd12;
	cvta.to.global.u64 	%rd14, %rd11;
	add.s64 	%rd3, %rd14, 16;
	add.s64 	%rd4, %rd2, 16;
	mov.b32 	%r39, 0;
$L__BB0_1:
	mul.wide.u32 	%rd15, %r39, 4;
	add.s64 	%rd5, %rd2, %rd15;
	mul.wide.u32 	%rd16, %r39, 20000;
	add.s64 	%rd18, %rd3, %rd16;
	mov.b32 	%r40, 0;
	mov.u64 	%rd17, %rd4;
$L__BB0_2:
	ld.global.u32 	%r3, [%rd18+-16];
	setp.gt.s32 	%p1, %r3, 9999998;
	@%p1 bra 	$L__BB0_5;
	ld.global.u32 	%r23, [%rd5];
	add.s32 	%r4, %r23, %r3;
	ld.global.u32 	%r24, [%rd17+-16];
	setp.ge.s32 	%p2, %r4, %r24;
	@%p2 bra 	$L__BB0_5;
	mov.b16 	%rs1, 1;
	st.global.u8 	[%rd1], %rs1;
	st.global.u32 	[%rd17+-16], %r4;
$L__BB0_5:
	ld.global.u32 	%r5, [%rd18+-12];
	setp.gt.s32 	%p3, %r5, 9999998;
	@%p3 bra 	$L__BB0_8;
	ld.global.u32 	%r25, [%rd5];
	add.s32 	%r6, %r25, %r5;
	ld.global.u32 	%r26, [%rd17+-12];
	setp.ge.s32 	%p4, %r6, %r26;
	@%p4 bra 	$L__BB0_8;
	mov.b16 	%rs2, 1;
	st.global.u8 	[%rd1], %rs2;
	st.global.u32 	[%rd17+-12], %r6;
$L__BB0_8:
	ld.global.u32 	%r7, [%rd18+-8];
	setp.gt.s32 	%p5, %r7, 9999998;
	@%p5 bra 	$L__BB0_11;
	ld.global.u32 	%r27, [%rd5];
	add.s32 	%r8, %r27, %r7;
	ld.global.u32 	%r28, [%rd17+-8];
	setp.ge.s32 	%p6, %r8, %r28;
	@%p6 bra 	$L__BB0_11;
	mov.b16 	%rs3, 1;
	st.global.u8 	[%rd1], %rs3;
	st.global.u32 	[%rd17+-8], %r8;
$L__BB0_11:
	ld.global.u32 	%r9, [%rd18+-4];
	setp.gt.s32 	%p7, %r9, 9999998;
	@%p7 bra 	$L__BB0_14;
	ld.global.u32 	%r29, [%rd5];
	add.s32 	%r10, %r29, %r9;
	ld.global.u32 	%r30, [%rd17+-4];
	setp.ge.s32 	%p8, %r10, %r30;
	@%p8 bra 	$L__BB0_14;
	mov.b16 	%rs4, 1;
	st.global.u8 	[%rd1], %rs4;
	st.global.u32 	[%rd17+-4], %r10;
$L__BB0_14:
	ld.global.u32 	%r11, [%rd18];
	setp.gt.s32 	%p9, %r11, 9999998;
	@%p9 bra 	$L__BB0_17;
	ld.global.u32 	%r31, [%rd5];
	add.s32 	%r12, %r31, %r11;
	ld.global.u32 	%r32, [%rd17];
	setp.ge.s32 	%p10, %r12, %r32;
	@%p10 bra 	$L__BB0_17;
	mov.b16 	%rs5, 1;
	st.global.u8 	[%rd1], %rs5;
	st.global.u32 	[%rd17], %r12;
$L__BB0_17:
	ld.global.u32 	%r13, [%rd18+4];
	setp.gt.s32 	%p11, %r13, 9999998;
	@%p11 bra 	$L__BB0_20;
	ld.global.u32 	%r33, [%rd5];
	add.s32 	%r14, %r33, %r13;
	ld.global.u32 	%r34, [%rd17+4];
	setp.ge.s32 	%p12, %r14, %r34;
	@%p12 bra 	$L__BB0_20;
	mov.b16 	%rs6, 1;
	st.global.u8 	[%rd1], %rs6;
	st.global.u32 	[%rd17+4], %r14;
$L__BB0_20:
	ld.global.u32 	%r15, [%rd18+8];
	setp.gt.s32 	%p13, %r15, 9999998;
	@%p13 bra 	$L__BB0_23;
	ld.global.u32 	%r35, [%rd5];
	add.s32 	%r16, %r35, %r15;
	ld.global.u32 	%r36, [%rd17+8];
	setp.ge.s32 	%p14, %r16, %r36;
	@%p14 bra 	$L__BB0_23;
	mov.b16 	%rs7, 1;
	st.global.u8 	[%rd1], %rs7;
	st.global.u32 	[%rd17+8], %r16;
$L__BB0_23:
	ld.global.u32 	%r17, [%rd18+12];
	setp.gt.s32 	%p15, %r17, 9999998;
	@%p15 bra 	$L__BB0_26;
	ld.global.u32 	%r37, [%rd5];
	add.s32 	%r18, %r37, %r17;
	ld.global.u32 	%r38, [%rd17+12];
	setp.ge.s32 	%p16, %r18, %r38;
	@%p16 bra 	$L__BB0_26;
	mov.b16 	%rs8, 1;
	st.global.u8 	[%rd1], %rs8;
	st.global.u32 	[%rd17+12], %r18;
$L__BB0_26:
	add.s32 	%r40, %r40, 8;
	add.s64 	%rd18, %rd18, 32;
	add.s64 	%rd17, %rd17, 32;
	setp.ne.s32 	%p17, %r40, 5000;
	@%p17 bra 	$L__BB0_2;
	add.s32 	%r39, %r39, 1;
	setp.ne.s32 	%p18, %r39, 5000;
	@%p18 bra 	$L__BB0_1;
	ret;

}
	// .globl	_Z29bellman_ford_withBlock_kernelPiS_Pb
.visible .entry _Z29bellman_ford_withBlock_kernelPiS_Pb(
	.param .u64 .ptr .align 1 _Z29bellman_ford_withBlock_kernelPiS_Pb_param_0,
	.param .u64 .ptr .align 1 _Z29bellman_ford_withBlock_kernelPiS_Pb_param_1,
	.param .u64 .ptr .align 1 _Z29bellman_ford_withBlock_kernelPiS_Pb_param_2
)
{
	.reg .pred 	%p<6>;
	.reg .b16 	%rs<2>;
	.reg .b32 	%r<16>;
	.reg .b64 	%rd<13>;

	ld.param.u64 	%rd6, [_Z29bellman_ford_withBlock_kernelPiS_Pb_param_0];
	ld.param.u64 	%rd8, [_Z29bellman_ford_withBlock_kernelPiS_Pb_param_1];
	ld.param.u64 	%rd7, [_Z29bellman_ford_withBlock_kernelPiS_Pb_param_2];
	cvta.to.global.u64 	%rd1, %rd8;
	mov.u32 	%r1, %ctaid.x;
	setp.gt.u32 	%p1, %r1, 4999;
	@%p1 bra 	$L__BB1_8;
	mov.u32 	%r2, %nctaid.x;
	cvta.to.global.u64 	%rd2, %rd6;
	cvta.to.global.u64 	%rd3, %rd7;
	mov.b32 	%r14, 0;
$L__BB1_2:
	mul.lo.s32 	%r4, %r14, 5000;
	mul.wide.u32 	%rd9, %r14, 4;
	add.s64 	%rd4, %rd1, %rd9;
	mov.u32 	%r15, %r1;
$L__BB1_3:
	add.s32 	%r11, %r15, %r4;
	mul.wide.s32 	%rd10, %r11, 4;
	add.s64 	%rd11, %rd2, %rd10;
	ld.global.u32 	%r6, [%rd11];
	setp.gt.s32 	%p2, %r6, 9999998;
	@%p2 bra 	$L__BB1_6;
	ld.global.u32 	%r12, [%rd4];
	add.s32 	%r7, %r12, %r6;
	mul.wide.s32 	%rd12, %r15, 4;
	add.s64 	%rd5, %rd1, %rd12;
	ld.global.u32 	%r13, [%rd5];
	setp.ge.s32 	%p3, %r7, %r13;
	@%p3 bra 	$L__BB1_6;
	mov.b16 	%rs1, 1;
	st.global.u8 	[%rd3], %rs1;
	st.global.u32 	[%rd5], %r7;
$L__BB1_6:
	add.s32 	%r15, %r15, %r2;
	setp.lt.s32 	%p4, %r15, 5000;
	@%p4 bra 	$L__BB1_3;
	add.s32 	%r14, %r14, 1;
	setp.ne.s32 	%p5, %r14, 5000;
	@%p5 bra 	$L__BB1_2;
$L__BB1_8:
	ret;

}
	// .globl	_Z30bellman_ford_withThread_kernelPiS_Pb
.visible .entry _Z30bellman_ford_withThread_kernelPiS_Pb(
	.param .u64 .ptr .align 1 _Z30bellman_ford_withThread_kernelPiS_Pb_param_0,
	.param .u64 .ptr .align 1 _Z30bellman_ford_withThread_kernelPiS_Pb_param_1,
	.param .u64 .ptr .align 1 _Z30bellman_ford_withThread_kernelPiS_Pb_param_2
)
{
	.reg .pred 	%p<20>;
	.reg .b16 	%rs<13>;
	.reg .b32 	%r<68>;
	.reg .b64 	%rd<50>;

	ld.param.u64 	%rd20, [_Z30bellman_ford_withThread_kernelPiS_Pb_param_0];
	ld.param.u64 	%rd21, [_Z30bellman_ford_withThread_kernelPiS_Pb_param_1];
	ld.param.u64 	%rd22, [_Z30bellman_ford_withThread_kernelPiS_Pb_param_2];
	cvta.to.global.u64 	%rd1, %rd22;
	cvta.to.global.u64 	%rd2, %rd21;
	cvta.to.global.u64 	%rd3, %rd20;
	mov.u32 	%r1, %tid.x;
	mov.u32 	%r2, %ntid.x;
	add.s32 	%r3, %r1, %r2;
	cvt.u16.u32 	%rs2, %r3;
	sub.s16 	%rs3, 4999, %rs2;
	cvt.u16.u32 	%rs4, %r2;
	div.u16 	%rs5, %rs3, %rs4;
	and.b16  	%rs1, %rs5, 3;
	mul.wide.u32 	%rd23, %r1, 4;
	add.s64 	%rd4, %rd2, %rd23;
	mul.wide.s32 	%rd24, %r2, 4;
	add.s64 	%rd5, %rd4, %rd24;
	add.s32 	%r4, %r3, %r2;
	mul.wide.u32 	%rd6, %r2, 16;
	mov.b32 	%r62, 0;
$L__BB2_1:
	setp.eq.s16 	%p1, %rs1, 2;
	mul.lo.s32 	%r6, %r62, 5000;
	mul.wide.u32 	%rd25, %r62, 4;
	add.s64 	%rd7, %rd2, %rd25;
	mov.u32 	%r63, %r1;
	@%p1 bra 	$L__BB2_13;
	add.s32 	%r7, %r1, %r6;
	mul.wide.u32 	%rd26, %r7, 4;
	add.s64 	%rd27, %rd3, %rd26;
	ld.global.u32 	%r8, [%rd27];
	setp.gt.s32 	%p2, %r8, 9999998;
	@%p2 bra 	$L__BB2_5;
	ld.global.u32 	%r40, [%rd7];
	add.s32 	%r9, %r40, %r8;
	ld.global.u32 	%r41, [%rd4];
	setp.ge.s32 	%p3, %r9, %r41;
	@%p3 bra 	$L__BB2_5;
	mov.b16 	%rs6, 1;
	st.global.u8 	[%rd1], %rs6;
	st.global.u32 	[%rd4], %r9;
$L__BB2_5:
	setp.eq.s16 	%p4, %rs1, 3;
	mov.u32 	%r63, %r3;
	@%p4 bra 	$L__BB2_13;
	add.s32 	%r10, %r7, %r2;
	mul.wide.u32 	%rd28, %r10, 4;
	add.s64 	%rd29, %rd3, %rd28;
	ld.global.u32 	%r11, [%rd29];
	setp.gt.s32 	%p5, %r11, 9999998;
	@%p5 bra 	$L__BB2_9;
	ld.global.u32 	%r42, [%rd7];
	add.s32 	%r12, %r42, %r11;
	ld.global.u32 	%r43, [%rd5];
	setp.ge.s32 	%p6, %r12, %r43;
	@%p6 bra 	$L__BB2_9;
	mov.b16 	%rs7, 1;
	st.global.u8 	[%rd1], %rs7;
	st.global.u32 	[%rd5], %r12;
$L__BB2_9:
	setp.eq.s16 	%p7, %rs1, 0;
	mov.u32 	%r63, %r4;
	@%p7 bra 	$L__BB2_13;
	add.s32 	%r63, %r4, %r2;
	add.s32 	%r44, %r10, %r2;
	mul.wide.u32 	%rd30, %r44, 4;
	add.s64 	%rd31, %rd3, %rd30;
	ld.global.u32 	%r14, [%rd31];
	setp.gt.s32 	%p8, %r14, 9999998;
	@%p8 bra 	$L__BB2_13;
	ld.global.u32 	%r45, [%rd7];
	add.s32 	%r15, %r45, %r14;
	mul.wide.s32 	%rd32, %r2, 4;
	add.s64 	%rd8, %rd5, %rd32;
	ld.global.u32 	%r46, [%rd8];
	setp.ge.s32 	%p9, %r15, %r46;
	@%p9 bra 	$L__BB2_13;
	mov.b16 	%rs8, 1;
	st.global.u8 	[%rd1], %rs8;
	st.global.u32 	[%rd8], %r15;
$L__BB2_13:
	shl.b32 	%r47, %r2, 1;
	add.s32 	%r48, %r47, %r63;
	mul.wide.u32 	%rd34, %r48, 4;
	add.s64 	%rd9, %rd2, %rd34;
	mad.lo.s32 	%r49, %r2, 3, %r63;
	mul.wide.u32 	%rd35, %r49, 4;
	add.s64 	%rd10, %rd2, %rd35;
	add.s32 	%r50, %r2, %r63;
	mul.wide.u32 	%rd36, %r50, 4;
	add.s64 	%rd11, %rd2, %rd36;
	mul.lo.s32 	%r51, %r62, 5000;
	add.s32 	%r66, %r50, %r51;
	add.s32 	%r65, %r48, %r51;
	add.s32 	%r64, %r49, %r51;
	cvt.u64.u32 	%rd37, %r63;
	cvt.u64.u32 	%rd38, %r51;
	add.s64 	%rd39, %rd37, %rd38;
	shl.b64 	%rd40, %rd39, 2;
	add.s64 	%rd12, %rd3, %rd40;
	mul.wide.u32 	%rd41, %r63, 4;
	add.s64 	%rd13, %rd2, %rd41;
	mov.b64 	%rd49, 0;
$L__BB2_14:
	add.s64 	%rd42, %rd12, %rd49;
	ld.global.u32 	%r24, [%rd42];
	setp.gt.s32 	%p10, %r24, 9999998;
	@%p10 bra 	$L__BB2_17;
	ld.global.u32 	%r52, [%rd7];
	add.s32 	%r25, %r52, %r24;
	add.s64 	%rd15, %rd13, %rd49;
	ld.global.u32 	%r53, [%rd15];
	setp.ge.s32 	%p11, %r25, %r53;
	@%p11 bra 	$L__BB2_17;
	mov.b16 	%rs9, 1;
	st.global.u8 	[%rd1], %rs9;
	st.global.u32 	[%rd15], %r25;
$L__BB2_17:
	mul.wide.u32 	%rd43, %r66, 4;
	add.s64 	%rd44, %rd3, %rd43;
	ld.global.u32 	%r26, [%rd44];
	setp.gt.s32 	%p12, %r26, 9999998;
	@%p12 bra 	$L__BB2_20;
	ld.global.u32 	%r54, [%rd7];
	add.s32 	%r27, %r54, %r26;
	add.s64 	%rd16, %rd11, %rd49;
	ld.global.u32 	%r55, [%rd16];
	setp.ge.s32 	%p13, %r27, %r55;
	@%p13 bra 	$L__BB2_20;
	mov.b16 	%rs10, 1;
	st.global.u8 	[%rd1], %rs10;
	st.global.u32 	[%rd16], %r27;
$L__BB2_20:
	add.s32 	%r28, %r63, %r2;
	mul.wide.u32 	%rd45, %r65, 4;
	add.s64 	%rd46, %rd3, %rd45;
	ld.global.u32 	%r29, [%rd46];
	setp.gt.s32 	%p14, %r29, 9999998;
	@%p14 bra 	$L__BB2_23;
	ld.global.u32 	%r56, [%rd7];
	add.s32 	%r30, %r56, %r29;
	add.s64 	%rd17, %rd9, %rd49;
	ld.global.u32 	%r57, [%rd17];
	setp.ge.s32 	%p15, %r30, %r57;
	@%p15 bra 	$L__BB2_23;
	mov.b16 	%rs11, 1;
	st.global.u8 	[%rd1], %rs11;
	st.global.u32 	[%rd17], %r30;
$L__BB2_23:
	add.s32 	%r31, %r28, %r2;
	mul.wide.u32 	%rd47, %r64, 4;
	add.s64 	%rd48, %rd3, %rd47;
	ld.global.u32 	%r32, [%rd48];
	setp.gt.s32 	%p16, %r32, 9999998;
	@%p16 bra 	$L__BB2_26;
	ld.global.u32 	%r58, [%rd7];
	add.s32 	%r33, %r58, %r32;
	add.s64 	%rd18, %rd10, %rd49;
	ld.global.u32 	%r59, [%rd18];
	setp.ge.s32 	%p17, %r33, %r59;
	@%p17 bra 	$L__BB2_26;
	mov.b16 	%rs12, 1;
	st.global.u8 	[%rd1], %rs12;
	st.global.u32 	[%rd18], %r33;
$L__BB2_26:
	add.s32 	%r60, %r31, %r2;
	add.s32 	%r63, %r60, %r2;
	add.s64 	%rd49, %rd49, %rd6;
	shl.b32 	%r61, %r2, 2;
	add.s32 	%r66, %r66, %r61;
	add.s32 	%r65, %r65, %r61;
	add.s32 	%r64, %r64, %r61;
	setp.lt.u32 	%p18, %r63, 5000;
	@%p18 bra 	$L__BB2_14;
	add.s32 	%r62, %r62, 1;
	setp.ne.s32 	%p19, %r62, 5000;
	@%p19 bra 	$L__BB2_1;
	ret;

}
	// .globl	_Z19bellman_ford_kernelPiS_Pb
.visible .entry _Z19bellman_ford_kernelPiS_Pb(
	.param .u64 .ptr .align 1 _Z19bellman_ford_kernelPiS_Pb_param_0,
	.param .u64 .ptr .align 1 _Z19bellman_ford_kernelPiS_Pb_param_1,
	.param .u64 .ptr .align 1 _Z19bellman_ford_kernelPiS_Pb_param_2
)
{
	.reg .pred 	%p<6>;
	.reg .b16 	%rs<2>;
	.reg .b32 	%r<20>;
	.reg .b64 	%rd<13>;

	ld.param.u64 	%rd6, [_Z19bellman_ford_kernelPiS_Pb_param_0];
	ld.param.u64 	%rd8, [_Z19bellman_ford_kernelPiS_Pb_param_1];
	ld.param.u64 	%rd7, [_Z19bellman_ford_kernelPiS_Pb_param_2];
	cvta.to.global.u64 	%rd1, %rd8;
	mov.u32 	%r1, %ntid.x;
	mov.u32 	%r11, %ctaid.x;
	mov.u32 	%r12, %tid.x;
	mad.lo.s32 	%r2, %r1, %r11, %r12;
	setp.gt.s32 	%p1, %r2, 4999;
	@%p1 bra 	$L__BB3_8;
	mov.u32 	%r14, %nctaid.x;
	mul.lo.s32 	%r3, %r1, %r14;
	cvta.to.global.u64 	%rd2, %rd6;
	cvta.to.global.u64 	%rd3, %rd7;
	mov.b32 	%r18, 0;
$L__BB3_2:
	mul.lo.s32 	%r5, %r18, 5000;
	mul.wide.u32 	%rd9, %r18, 4;
	add.s64 	%rd4, %rd1, %rd9;
	mov.u32 	%r19, %r2;
$L__BB3_3:
	add.s32 	%r15, %r19, %r5;
	mul.wide.s32 	%rd10, %r15, 4;
	add.s64 	%rd11, %rd2, %rd10;
	ld.global.u32 	%r7, [%rd11];
	setp.gt.s32 	%p2, %r7, 9999998;
	@%p2 bra 	$L__BB3_6;
	ld.global.u32 	%r16, [%rd4];
	add.s32 	%r8, %r16, %r7;
	mul.wide.s32 	%rd12, %r19, 4;
	add.s64 	%rd5, %rd1, %rd12;
	ld.global.u32 	%r17, [%rd5];
	setp.ge.s32 	%p3, %r8, %r17;
	@%p3 bra 	$L__BB3_6;
	mov.b16 	%rs1, 1;
	st.global.u8 	[%rd3], %rs1;
	st.global.u32 	[%rd5], %r8;
$L__BB3_6:
	add.s32 	%r19, %r19, %r3;
	setp.lt.s32 	%p4, %r19, 5000;
	@%p4 bra 	$L__BB3_3;
	add.s32 	%r18, %r18, 1;
	setp.ne.s32 	%p5, %r18, 5000;
	@%p5 bra 	$L__BB3_2;
$L__BB3_8:
	ret;

}


// ===== COMPILED SASS (sm_100) =====

	.target	sm_100

	.elftype	@"ET_EXEC"


//--------------------- .note.nv.tkinfo           --------------------------
	.section	.note.nv.tkinfo,"",@"SHT_NOTE"
	.sectionflags	@"SHF_NOTE_NV_TKINFO"
	.tkinfo
        /*0018*/ 	.word	0x00000002
        /*0030*/ 	.string	""
        /*0030*/ 	.string	"ptxas"
        /*0030*/ 	.string	"Cuda compilation tools, release 13.0, V13.0.88"
        /*0030*/ 	.string	"Build cuda_13.0.r13.0/compiler.36424714_0"
        /*0030*/ 	.string	"-arch sm_100 -m 64 "



//--------------------- .note.nv.cuinfo           --------------------------
	.section	.note.nv.cuinfo,"",@"SHT_NOTE"
	.sectionflags	@"SHF_NOTE_NV_CUINFO"
        /*0018*/ 	.short	0x0002
        /*001a*/ 	.short	0x0064
        /*001c*/ 	.short	0x0082
	.zero		2


//--------------------- .nv.info                  --------------------------
	.section	.nv.info,"",@"SHT_CUDA_INFO"
	.align	4


	//----- nvinfo : EIATTR_REGCOUNT
	.align		4
        /*0000*/ 	.byte	0x04, 0x2f
        /*0002*/ 	.short	(.L_1 - .L_0)
	.align		4
.L_0:
        /*0004*/ 	.word	index@(_Z30bellman_ford_sequential_kernelPiS_Pb)
        /*0008*/ 	.word	0x0000000e


	//----- nvinfo : EIATTR_FRAME_SIZE
	.align		4
.L_1:
        /*000c*/ 	.byte	0x04, 0x11
        /*000e*/ 	.short	(.L_3 - .L_2)
	.align		4
.L_2:
        /*0010*/ 	.word	index@(_Z30bellman_ford_sequential_kernelPiS_Pb)
        /*0014*/ 	.word	0x00000000


	//----- nvinfo : EIATTR_REGCOUNT
	.align		4
.L_3:
        /*0018*/ 	.byte	0x04, 0x2f
        /*001a*/ 	.short	(.L_5 - .L_4)
	.align		4
.L_4:
        /*001c*/ 	.word	index@(_Z29bellman_ford_withBlock_kernelPiS_Pb)
        /*0020*/ 	.word	0x00000014


	//----- nvinfo : EIATTR_FRAME_SIZE
	.align		4
.L_5:
        /*0024*/ 	.byte	0x04, 0x11
        /*0026*/ 	.short	(.L_7 - .L_6)
	.align		4
.L_6:
        /*0028*/ 	.word	index@(_Z29bellman_ford_withBlock_kernelPiS_Pb)
        /*002c*/ 	.word	0x00000000


	//----- nvinfo : EIATTR_REGCOUNT
	.align		4
.L_7:
        /*0030*/ 	.byte	0x04, 0x2f
        /*0032*/ 	.short	(.L_9 - .L_8)
	.align		4
.L_8:
        /*0034*/ 	.word	index@(_Z30bellman_ford_withThread_kernelPiS_Pb)
        /*0038*/ 	.word	0x00000025


	//----- nvinfo : EIATTR_FRAME_SIZE
	.align		4
.L_9:
        /*003c*/ 	.byte	0x04, 0x11
        /*003e*/ 	.short	(.L_11 - .L_10)
	.align		4
.L_10:
        /*0040*/ 	.word	index@($__internal_0_$__cuda_sm20_div_u16)
        /*0044*/ 	.word	0x00000000


	//----- nvinfo : EIATTR_FRAME_SIZE
	.align		4
.L_11:
        /*0048*/ 	.byte	0x04, 0x11
        /*004a*/ 	.short	(.L_13 - .L_12)
	.align		4
.L_12:
        /*004c*/ 	.word	index@(_Z30bellman_ford_withThread_kernelPiS_Pb)
        /*0050*/ 	.word	0x00000000


	//----- nvinfo : EIATTR_REGCOUNT
	.align		4
.L_13:
        /*0054*/ 	.byte	0x04, 0x2f
        /*0056*/ 	.short	(.L_15 - .L_14)
	.align		4
.L_14:
        /*0058*/ 	.word	index@(_Z19bellman_ford_kernelPiS_Pb)
        /*005c*/ 	.word	0x00000014


	//----- nvinfo : EIATTR_FRAME_SIZE
	.align		4
.L_15:
        /*0060*/ 	.byte	0x04, 0x11
        /*0062*/ 	.short	(.L_17 - .L_16)
	.align		4
.L_16:
        /*0064*/ 	.word	index@(_Z19bellman_ford_kernelPiS_Pb)
        /*0068*/ 	.word	0x00000000


	//----- nvinfo : EIATTR_MIN_STACK_SIZE
	.align		4
.L_17:
        /*006c*/ 	.byte	0x04, 0x12
        /*006e*/ 	.short	(.L_19 - .L_18)
	.align		4
.L_18:
        /*0070*/ 	.word	index@(_Z19bellman_ford_kernelPiS_Pb)
        /*0074*/ 	.word	0x00000000


	//----- nvinfo : EIATTR_MIN_STACK_SIZE
	.align		4
.L_19:
        /*0078*/ 	.byte	0x04, 0x12
        /*007a*/ 	.short	(.L_21 - .L_20)
	.align		4
.L_20:
        /*007c*/ 	.word	index@(_Z30bellman_ford_withThread_kernelPiS_Pb)
        /*0080*/ 	.word	0x00000000


	//----- nvinfo : EIATTR_MIN_STACK_SIZE
	.align		4
.L_21:
        /*0084*/ 	.byte	0x04, 0x12
        /*0086*/ 	.short	(.L_23 - .L_22)
	.align		4
.L_22:
        /*0088*/ 	.word	index@(_Z29bellman_ford_withBlock_kernelPiS_Pb)
        /*008c*/ 	.word	0x00000000


	//----- nvinfo : EIATTR_MIN_STACK_SIZE
	.align		4
.L_23:
        /*0090*/ 	.byte	0x04, 0x12
        /*0092*/ 	.short	(.L_25 - .L_24)
	.align		4
.L_24:
        /*0094*/ 	.word	index@(_Z30bellman_ford_sequential_kernelPiS_Pb)
        /*0098*/ 	.word	0x00000000
.L_25:


//--------------------- .nv.compat                --------------------------
	.section	.nv.compat,"",@"SHT_CUDA_COMPAT_INFO"
	.align	4
        /*0000*/ 	.byte	0x02, 0x09, 0x00, 0x00, 0x02, 0x02, 0x01, 0x00, 0x02, 0x05, 0x05, 0x00, 0x03, 0x07, 0x01, 0x01
        /*0010*/ 	.byte	0x02, 0x03, 0x00, 0x00, 0x02, 0x06, 0x01, 0x00, 0x04, 0x0b, 0x08, 0x00, 0x01, 0x00, 0x00, 0x00
        /*0020*/ 	.byte	0x00, 0x00, 0x00, 0x00


//--------------------- .nv.info._Z19bellman_ford_kernelPiS_Pb --------------------------
	.section	.nv.info._Z19bellman_ford_kernelPiS_Pb,"",@"SHT_CUDA_INFO"
	.sectionflags	@""
	.align	4


	//----- nvinfo : EIATTR_CUDA_API_VERSION
	.align		4
        /*0000*/ 	.byte	0x04, 0x37
        /*0002*/ 	.short	(.L_27 - .L_26)
.L_26:
        /*0004*/ 	.word	0x00000082


	//----- nvinfo : EIATTR_KPARAM_INFO
	.align		4
.L_27:
        /*0008*/ 	.byte	0x04, 0x17
        /*000a*/ 	.short	(.L_29 - .L_28)
.L_28:
        /*000c*/ 	.word	0x00000000
        /*0010*/ 	.short	0x0002
        /*0012*/ 	.short	0x0010
        /*0014*/ 	.byte	0x00, 0xf5, 0x21, 0x00


	//----- nvinfo : EIATTR_KPARAM_INFO
	.align		4
.L_29:
        /*0018*/ 	.byte	0x04, 0x17
        /*001a*/ 	.short	(.L_31 - .L_30)
.L_30:
        /*001c*/ 	.word	0x00000000
        /*0020*/ 	.short	0x0001
        /*0022*/ 	.short	0x0008
        /*0024*/ 	.byte	0x00, 0xf5, 0x21, 0x00


	//----- nvinfo : EIATTR_KPARAM_INFO
	.align		4
.L_31:
        /*0028*/ 	.byte	0x04, 0x17
        /*002a*/ 	.short	(.L_33 - .L_32)
.L_32:
        /*002c*/ 	.word	0x00000000
        /*0030*/ 	.short	0x0000
        /*0032*/ 	.short	0x0000
        /*0034*/ 	.byte	0x00, 0xf5, 0x21, 0x00


	//----- nvinfo : EIATTR_SPARSE_MMA_MASK
	.align		4
.L_33:
        /*0038*/ 	.byte	0x03, 0x50
        /*003a*/ 	.short	0x0000


	//----- nvinfo : EIATTR_MAXREG_COUNT
	.align		4
        /*003c*/ 	.byte	0x03, 0x1b
        /*003e*/ 	.short	0x00ff


	//----- nvinfo : EIATTR_MERCURY_ISA_VERSION
	.align		4
        /*0040*/ 	.byte	0x03, 0x5f
        /*0042*/ 	.short	0x0101


	//----- nvinfo : EIATTR_VRC_CTA_INIT_COUNT
	.align		4
        /*0044*/ 	.byte	0x02, 0x4a
	.zero		1
	.zero		1


	//----- nvinfo : EIATTR_EXIT_INSTR_OFFSETS
	.align		4
        /*0048*/ 	.byte	0x04, 0x1c
        /*004a*/ 	.short	(.L_35 - .L_34)


	//   ....[0]....
.L_34:
        /*004c*/ 	.word	0x00000060


	//   ....[1]....
        /*0050*/ 	.word	0x00000290


	//----- nvinfo : EIATTR_CRS_STACK_SIZE
	.align		4
.L_35:
        /*0054*/ 	.byte	0x04, 0x1e
        /*0056*/ 	.short	(.L_37 - .L_36)
.L_36:
        /*0058*/ 	.word	0x00000000


	//----- nvinfo : EIATTR_CBANK_PARAM_SIZE
	.align		4
.L_37:
        /*005c*/ 	.byte	0x03, 0x19
        /*005e*/ 	.short	0x0018


	//----- nvinfo : EIATTR_PARAM_CBANK
	.align		4
        /*0060*/ 	.byte	0x04, 0x0a
        /*0062*/ 	.short	(.L_39 - .L_38)
	.align		4
.L_38:
        /*0064*/ 	.word	index@(.nv.constant0._Z19bellman_ford_kernelPiS_Pb)
        /*0068*/ 	.short	0x0380
        /*006a*/ 	.short	0x0018


	//----- nvinfo : EIATTR_SW_WAR
	.align		4
.L_39:
        /*006c*/ 	.byte	0x04, 0x36
        /*006e*/ 	.short	(.L_41 - .L_40)
.L_40:
        /*0070*/ 	.word	0x00000008
.L_41:


//--------------------- .nv.info._Z30bellman_ford_withThread_kernelPiS_Pb --------------------------
	.section	.nv.info._Z30bellman_ford_withThread_kernelPiS_Pb,"",@"SHT_CUDA_INFO"
	.sectionflags	@""
	.align	4


	//----- nvinfo : EIATTR_CUDA_API_VERSION
	.align		4
        /*0000*/ 	.byte	0x04, 0x37
        /*0002*/ 	.short	(.L_43 - .L_42)
.L_42:
        /*0004*/ 	.word	0x00000082


	//----- nvinfo : EIATTR_KPARAM_INFO
	.align		4
.L_43:
        /*0008*/ 	.byte	0x04, 0x17
        /*000a*/ 	.short	(.L_45 - .L_44)
.L_44:
        /*000c*/ 	.word	0x00000000
        /*0010*/ 	.short	0x0002
        /*0012*/ 	.short	0x0010
        /*0014*/ 	.byte	0x00, 0xf5, 0x21, 0x00


	//----- nvinfo : EIATTR_KPARAM_INFO
	.align		4
.L_45:
        /*0018*/ 	.byte	0x04, 0x17
        /*001a*/ 	.short	(.L_47 - .L_46)
.L_46:
        /*001c*/ 	.word	0x00000000
        /*0020*/ 	.short	0x0001
        /*0022*/ 	.short	0x0008
        /*0024*/ 	.byte	0x00, 0xf5, 0x21, 0x00


	//----- nvinfo : EIATTR_KPARAM_INFO
	.align		4
.L_47:
        /*0028*/ 	.byte	0x04, 0x17
        /*002a*/ 	.short	(.L_49 - .L_48)
.L_48:
        /*002c*/ 	.word	0x00000000
        /*0030*/ 	.short	0x0000
        /*0032*/ 	.short	0x0000
        /*0034*/ 	.byte	0x00, 0xf5, 0x21, 0x00


	//----- nvinfo : EIATTR_SPARSE_MMA_MASK
	.align		4
.L_49:
        /*0038*/ 	.byte	0x03, 0x50
        /*003a*/ 	.short	0x0000


	//----- nvinfo : EIATTR_MAXREG_COUNT
	.align		4
        /*003c*/ 	.byte	0x03, 0x1b
        /*003e*/ 	.short	0x00ff


	//----- nvinfo : EIATTR_MERCURY_ISA_VERSION
	.align		4
        /*0040*/ 	.byte	0x03, 0x5f
        /*0042*/ 	.short	0x0101


	//----- nvinfo : EIATTR_VRC_CTA_INIT_COUNT
	.align		4
        /*0044*/ 	.byte	0x02, 0x4a
	.zero		1
	.zero		1


	//----- nvinfo : EIATTR_EXIT_INSTR_OFFSETS
	.align		4
        /*0048*/ 	.byte	0x04, 0x1c
        /*004a*/ 	.short	(.L_51 - .L_50)


	//   ....[0]....
.L_50:
        /*004c*/ 	.word	0x00000ad0


	//----- nvinfo : EIATTR_CRS_STACK_SIZE
	.align		4
.L_51:
        /*0050*/ 	.byte	0x04, 0x1e
        /*0052*/ 	.short	(.L_53 - .L_52)
.L_52:
        /*0054*/ 	.word	0x00000000


	//----- nvinfo : EIATTR_CBANK_PARAM_SIZE
	.align		4
.L_53:
        /*0058*/ 	.byte	0x03, 0x19
        /*005a*/ 	.short	0x0018


	//----- nvinfo : EIATTR_PARAM_CBANK
	.align		4
        /*005c*/ 	.byte	0x04, 0x0a
        /*005e*/ 	.short	(.L_55 - .L_54)
	.align		4
.L_54:
        /*0060*/ 	.word	index@(.nv.constant0._Z30bellman_ford_withThread_kernelPiS_Pb)
        /*0064*/ 	.short	0x0380
        /*0066*/ 	.short	0x0018


	//----- nvinfo : EIATTR_SW_WAR
	.align		4
.L_55:
        /*0068*/ 	.byte	0x04, 0x36
        /*006a*/ 	.short	(.L_57 - .L_56)
.L_56:
        /*006c*/ 	.word	0x00000008
.L_57:


//--------------------- .nv.info._Z29bellman_ford_withBlock_kernelPiS_Pb --------------------------
	.section	.nv.info._Z29bellman_ford_withBlock_kernelPiS_Pb,"",@"SHT_CUDA_INFO"
	.sectionflags	@""
	.align	4


	//----- nvinfo : EIATTR_CUDA_API_VERSION
	.align		4
        /*0000*/ 	.byte	0x04, 0x37
        /*0002*/ 	.short	(.L_59 - .L_58)
.L_58:
        /*0004*/ 	.word	0x00000082


	//----- nvinfo : EIATTR_KPARAM_INFO
	.align		4
.L_59:
        /*0008*/ 	.byte	0x04, 0x17
        /*000a*/ 	.short	(.L_61 - .L_60)
.L_60:
        /*000c*/ 	.word	0x00000000
        /*0010*/ 	.short	0x0002
        /*0012*/ 	.short	0x0010
        /*0014*/ 	.byte	0x00, 0xf5, 0x21, 0x00


	//----- nvinfo : EIATTR_KPARAM_INFO
	.align		4
.L_61:
        /*0018*/ 	.byte	0x04, 0x17
        /*001a*/ 	.short	(.L_63 - .L_62)
.L_62:
        /*001c*/ 	.word	0x00000000
        /*0020*/ 	.short	0x0001
        /*0022*/ 	.short	0x0008
        /*0024*/ 	.byte	0x00, 0xf5, 0x21, 0x00


	//----- nvinfo : EIATTR_KPARAM_INFO
	.align		4
.L_63:
        /*0028*/ 	.byte	0x04, 0x17
        /*002a*/ 	.short	(.L_65 - .L_64)
.L_64:
        /*002c*/ 	.word	0x00000000
        /*0030*/ 	.short	0x0000
        /*0032*/ 	.short	0x0000
        /*0034*/ 	.byte	0x00, 0xf5, 0x21, 0x00


	//----- nvinfo : EIATTR_SPARSE_MMA_MASK
	.align		4
.L_65:
        /*0038*/ 	.byte	0x03, 0x50
        /*003a*/ 	.short	0x0000


	//----- nvinfo : EIATTR_MAXREG_COUNT
	.align		4
        /*003c*/ 	.byte	0x03, 0x1b
        /*003e*/ 	.short	0x00ff


	//----- nvinfo : EIATTR_MERCURY_ISA_VERSION
	.align		4
        /*0040*/ 	.byte	0x03, 0x5f
        /*0042*/ 	.short	0x0101


	//----- nvinfo : EIATTR_VRC_CTA_INIT_COUNT
	.align		4
        /*0044*/ 	.byte	0x02, 0x4a
	.zero		1
	.zero		1


	//----- nvinfo : EIATTR_EXIT_INSTR_OFFSETS
	.align		4
        /*0048*/ 	.byte	0x04, 0x1c
        /*004a*/ 	.short	(.L_67 - .L_66)


	//   ....[0]....
.L_66:
        /*004c*/ 	.word	0x00000030


	//   ....[1]....
        /*0050*/ 	.word	0x00000220


	//----- nvinfo : EIATTR_CBANK_PARAM_SIZE
	.align		4
.L_67:
        /*0054*/ 	.byte	0x03, 0x19
        /*0056*/ 	.short	0x0018


	//----- nvinfo : EIATTR_PARAM_CBANK
	.align		4
        /*0058*/ 	.byte	0x04, 0x0a
        /*005a*/ 	.short	(.L_69 - .L_68)
	.align		4
.L_68:
        /*005c*/ 	.word	index@(.nv.constant0._Z29bellman_ford_withBlock_kernelPiS_Pb)
        /*0060*/ 	.short	0x0380
        /*0062*/ 	.short	0x0018


	//----- nvinfo : EIATTR_SW_WAR
	.align		4
.L_69:
        /*0064*/ 	.byte	0x04, 0x36
        /*0066*/ 	.short	(.L_71 - .L_70)
.L_70:
        /*0068*/ 	.word	0x00000008
.L_71:


//--------------------- .nv.info._Z30bellman_ford_sequential_kernelPiS_Pb --------------------------
	.section	.nv.info._Z30bellman_ford_sequential_kernelPiS_Pb,"",@"SHT_CUDA_INFO"
	.sectionflags	@""
	.align	4


	//----- nvinfo : EIATTR_CUDA_API_VERSION
	.align		4
        /*0000*/ 	.byte	0x04, 0x37
        /*0002*/ 	.short	(.L_73 - .L_72)
.L_72:
        /*0004*/ 	.word	0x00000082


	//----- nvinfo : EIATTR_KPARAM_INFO
	.align		4
.L_73:
        /*0008*/ 	.byte	0x04, 0x17
        /*000a*/ 	.short	(.L_75 - .L_74)
.L_74:
        /*000c*/ 	.word	0x00000000
        /*0010*/ 	.short	0x0002
        /*0012*/ 	.short	0x0010
        /*0014*/ 	.byte	0x00, 0xf5, 0x21, 0x00


	//----- nvinfo : EIATTR_KPARAM_INFO
	.align		4
.L_75:
        /*0018*/ 	.byte	0x04, 0x17
        /*001a*/ 	.short	(.L_77 - .L_76)
.L_76:
        /*001c*/ 	.word	0x00000000
        /*0020*/ 	.short	0x0001
        /*0022*/ 	.short	0x0008
        /*0024*/ 	.byte	0x00, 0xf5, 0x21, 0x00


	//----- nvinfo : EIATTR_KPARAM_INFO
	.align		4
.L_77:
        /*0028*/ 	.byte	0x04, 0x17
        /*002a*/ 	.short	(.L_79 - .L_78)
.L_78:
        /*002c*/ 	.word	0x00000000
        /*0030*/ 	.short	0x0000
        /*0032*/ 	.short	0x0000
        /*0034*/ 	.byte	0x00, 0xf5, 0x21, 0x00


	//----- nvinfo : EIATTR_SPARSE_MMA_MASK
	.align		4
.L_79:
        /*0038*/ 	.byte	0x03, 0x50
        /*003a*/ 	.short	0x0000


	//----- nvinfo : EIATTR_MAXREG_COUNT
	.align		4
        /*003c*/ 	.byte	0x03, 0x1b
        /*003e*/ 	.short	0x00ff


	//----- nvinfo : EIATTR_MERCURY_ISA_VERSION
	.align		4
        /*0040*/ 	.byte	0x03, 0x5f
        /*0042*/ 	.short	0x0101


	//----- nvinfo : EIATTR_VRC_CTA_INIT_COUNT
	.align		4
        /*0044*/ 	.byte	0x02, 0x4a
	.zero		1
	.zero		1


	//----- nvinfo : EIATTR_EXIT_INSTR_OFFSETS
	.align		4
        /*0048*/ 	.byte	0x04, 0x1c
        /*004a*/ 	.short	(.L_81 - .L_80)


	//   ....[0]....
.L_80:
        /*004c*/ 	.word	0x00000720


	//----- nvinfo : EIATTR_CBANK_PARAM_SIZE
	.align		4
.L_81:
        /*0050*/ 	.byte	0x03, 0x19
        /*0052*/ 	.short	0x0018


	//----- nvinfo : EIATTR_PARAM_CBANK
	.align		4
        /*0054*/ 	.byte	0x04, 0x0a
        /*0056*/ 	.short	(.L_83 - .L_82)
	.align		4
.L_82:
        /*0058*/ 	.word	index@(.nv.constant0._Z30bellman_ford_sequential_kernelPiS_Pb)
        /*005c*/ 	.short	0x0380
        /*005e*/ 	.short	0x0018


	//----- nvinfo : EIATTR_SW_WAR
	.align		4
.L_83:
        /*0060*/ 	.byte	0x04, 0x36
        /*0062*/ 	.short	(.L_85 - .L_84)
.L_84:
        /*0064*/ 	.word	0x00000008
.L_85:


//--------------------- .nv.callgraph             --------------------------
	.section	.nv.callgraph,"",@"SHT_CUDA_CALLGRAPH"
	.align	4
	.sectionentsize	8
	.align		4
        /*0000*/ 	.word	0x00000000
	.align		4
        /*0004*/ 	.word	0xffffffff
	.align		4
        /*0008*/ 	.word	0x00000000
	.align		4
        /*000c*/ 	.word	0xfffffffe
	.align		4
        /*0010*/ 	.word	0x00000000
	.align		4
        /*0014*/ 	.word	0xfffffffd
	.align		4
        /*0018*/ 	.word	0x00000000
	.align		4
        /*001c*/ 	.word	0xfffffffc


//--------------------- .text._Z19bellman_ford_kernelPiS_Pb --------------------------
	.section	.text._Z19bellman_ford_kernelPiS_Pb,"ax",@progbits
	.align	128
        .global         _Z19bellman_ford_kernelPiS_Pb
        .type           _Z19bellman_ford_kernelPiS_Pb,@function
        .size           _Z19bellman_ford_kernelPiS_Pb,(.L_x_40 - _Z19bellman_ford_kernelPiS_Pb)
        .other          _Z19bellman_ford_kernelPiS_Pb,@"STO_CUDA_ENTRY STV_DEFAULT"
_Z19bellman_ford_kernelPiS_Pb:
.text._Z19bellman_ford_kernelPiS_Pb:
[----:B------:R-:W-:Y:S01]  /*0000*/  LDC R1, c[0x0][0x37c] ;  /* 0x0000df00ff017b82 */ /* 0x000fe20000000800 */
[----:B------:R-:W0:Y:S01]  /*0010*/  S2R R0, SR_CTAID.X ;  /* 0x0000000000007919 */ /* 0x000e220000002500 */
[----:B------:R-:W0:Y:S01]  /*0020*/  LDCU UR4, c[0x0][0x360] ;  /* 0x00006c00ff0477ac */ /* 0x000e220008000800 */
[----:B------:R-:W0:Y:S02]  /*0030*/  S2R R3, SR_TID.X ;  /* 0x0000000000037919 */ /* 0x000e240000002100 */
[----:B0-----:R-:W-:-:S05]  /*0040*/  IMAD R0, R0, UR4, R3 ;  /* 0x0000000400007c24 */ /* 0x001fca000f8e0203 */
[----:B------:R-:W-:-:S13]  /*0050*/  ISETP.GT.AND P0, PT, R0, 0x1387, PT ;  /* 0x000013870000780c */ /* 0x000fda0003f04270 */
[----:B------:R-:W-:Y:S05]  /*0060*/  @P0 EXIT ;  /* 0x000000000000094d */ /* 0x000fea0003800000 */
[----:B------:R-:W0:Y:S01]  /*0070*/  LDCU UR5, c[0x0][0x370] ;  /* 0x00006e00ff0577ac */ /* 0x000e220008000800 */
[----:B------:R-:W-:Y:S01]  /*0080*/  HFMA2 R13, -RZ, RZ, 0, 0 ;  /* 0x00000000ff0d7431 */ /* 0x000fe200000001ff */
[----:B------:R-:W1:Y:S01]  /*0090*/  LDCU.64 UR6, c[0x0][0x358] ;  /* 0x00006b00ff0677ac */ /* 0x000e620008000a00 */
[----:B0-----:R-:W-:-:S12]  /*00a0*/  UIMAD UR4, UR4, UR5, URZ ;  /* 0x00000005040472a4 */ /* 0x001fd8000f8e02ff */
.L_x_4:
[----:B0-----:R-:W0:Y:S01]  /*00b0*/  LDC.64 R6, c[0x0][0x388] ;  /* 0x0000e200ff067b82 */ /* 0x001e220000000a00 */
[----:B------:R-:W-:Y:S01]  /*00c0*/  MOV R14, R13 ;  /* 0x0000000d000e7202 */ /* 0x000fe20000000f00 */
[----:B------:R-:W-:Y:S01]  /*00d0*/  BSSY.RECONVERGENT B0, `(.L_x_0) ;  /* 0x000001a000007945 */ /* 0x000fe20003800200 */
[----:B------:R-:W-:-:S05]  /*00e0*/  MOV R15, R0 ;  /* 0x00000000000f7202 */ /* 0x000fca0000000f00 */
[----:B------:R-:W2:Y:S08]  /*00f0*/  LDC.64 R4, c[0x0][0x388] ;  /* 0x0000e200ff047b82 */ /* 0x000eb00000000a00 */
[----:B------:R-:W3:Y:S01]  /*0100*/  LDC.64 R2, c[0x0][0x380] ;  /* 0x0000e000ff027b82 */ /* 0x000ee20000000a00 */
[----:B0-----:R-:W-:-:S04]  /*0110*/  IMAD.WIDE.U32 R6, R13, 0x4, R6 ;  /* 0x000000040d067825 */ /* 0x001fc800078e0006 */
[----:B------:R-:W-:-:S05]  /*0120*/  VIADD R13, R13, 0x1 ;  /* 0x000000010d0d7836 */ /* 0x000fca0000000000 */
[----:B--2---:R-:W-:-:S13]  /*0130*/  ISETP.NE.AND P0, PT, R13, 0x1388, PT ;  /* 0x000013880d00780c */ /* 0x004fda0003f05270 */
.L_x_3:
[----:B0-----:R-:W-:-:S04]  /*0140*/  IMAD R9, R14, 0x1388, R15 ;  /* 0x000013880e097824 */ /* 0x001fc800078e020f */
[----:B---3--:R-:W-:-:S05]  /*0150*/  IMAD.WIDE R8, R9, 0x4, R2 ;  /* 0x0000000409087825 */ /* 0x008fca00078e0202 */
[----:B-1----:R-:W2:Y:S01]  /*0160*/  LDG.E R17, desc[UR6][R8.64] ;  /* 0x0000000608117981 */ /* 0x002ea2000c1e1900 */
[----:B------:R-:W-:Y:S01]  /*0170*/  BSSY.RECONVERGENT B1, `(.L_x_1) ;  /* 0x000000c000017945 */ /* 0x000fe20003800200 */
[----:B--2---:R-:W-:-:S13]  /*0180*/  ISETP.GT.AND P1, PT, R17, 0x98967e, PT ;  /* 0x0098967e1100780c */ /* 0x004fda0003f24270 */
[----:B------:R-:W-:Y:S05]  /*0190*/  @P1 BRA `(.L_x_2) ;  /* 0x0000000000241947 */ /* 0x000fea0003800000 */
[----:B------:R-:W-:Y:S01]  /*01a0*/  IMAD.WIDE R8, R15, 0x4, R4 ;  /* 0x000000040f087825 */ /* 0x000fe200078e0204 */
[----:B------:R-:W2:Y:S04]  /*01b0*/  LDG.E R10, desc[UR6][R6.64] ;  /* 0x00000006060a7981 */ /* 0x000ea8000c1e1900 */
[----:B------:R-:W3:Y:S01]  /*01c0*/  LDG.E R11, desc[UR6][R8.64] ;  /* 0x00000006080b7981 */ /* 0x000ee2000c1e1900 */
[----:B------:R-:W-:Y:S02]  /*01d0*/  HFMA2 R12, -RZ, RZ, 0, 5.9604644775390625e-08 ;  /* 0x00000001ff0c7431 */ /* 0x000fe400000001ff */
[----:B--2---:R-:W-:-:S05]  /*01e0*/  IMAD.IADD R17, R17, 0x1, R10 ;  /* 0x0000000111117824 */ /* 0x004fca00078e020a */
[----:B---3--:R-:W-:-:S13]  /*01f0*/  ISETP.GE.AND P1, PT, R17, R11, PT ;  /* 0x0000000b1100720c */ /* 0x008fda0003f26270 */
[----:B------:R-:W0:Y:S02]  /*0200*/  @!P1 LDC.64 R10, c[0x0][0x390] ;  /* 0x0000e400ff0a9b82 */ /* 0x000e240000000a00 */
[----:B0-----:R0:W-:Y:S04]  /*0210*/  @!P1 STG.E.U8 desc[UR6][R10.64], R12 ;  /* 0x0000000c0a009986 */ /* 0x0011e8000c101106 */
[----:B------:R0:W-:Y:S02]  /*0220*/  @!P1 STG.E desc[UR6][R8.64], R17 ;  /* 0x0000001108009986 */ /* 0x0001e4000c101906 */
.L_x_2:
[----:B------:R-:W-:Y:S05]  /*0230*/  BSYNC.RECONVERGENT B1 ;  /* 0x0000000000017941 */ /* 0x000fea0003800200 */
.L_x_1:
[----:B------:R-:W-:-:S05]  /*0240*/  VIADD R15, R15, UR4 ;  /* 0x000000040f0f7c36 */ /* 0x000fca0008000000 */
[----:B------:R-:W-:-:S13]  /*0250*/  ISETP.GE.AND P1, PT, R15, 0x1388, PT ;  /* 0x000013880f00780c */ /* 0x000fda0003f26270 */
[----:B------:R-:W-:Y:S05]  /*0260*/  @!P1 BRA `(.L_x_3) ;  /* 0xfffffffc00b49947 */ /* 0x000fea000383ffff */
[----:B------:R-:W-:Y:S05]  /*0270*/  BSYNC.RECONVERGENT B0 ;  /* 0x0000000000007941 */ /* 0x000fea0003800200 */
.L_x_0:
[----:B------:R-:W-:Y:S05]  /*0280*/  @P0 BRA `(.L_x_4) ;  /* 0xfffffffc00880947 */ /* 0x000fea000383ffff */
[----:B------:R-:W-:Y:S05]  /*0290*/  EXIT ;  /* 0x000000000000794d */ /* 0x000fea0003800000 */
.L_x_5:
[----:B------:R-:W-:-:S00]  /*02a0*/  BRA `(.L_x_5) ;  /* 0xfffffffc00fc7947 */ /* 0x000fc0000383ffff */
[----:B------:R-:W-:-:S00]  /*02b0*/  NOP ;  /* 0x0000000000007918 */ /* 0x000fc00000000000 */
        /* <DEDUP_REMOVED lines=12> */
.L_x_40:


//--------------------- .text._Z30bellman_ford_withThread_kernelPiS_Pb --------------------------
	.section	.text._Z30bellman_ford_withThread_kernelPiS_Pb,"ax",@progbits
	.align	128
        .global         _Z30bellman_ford_withThread_kernelPiS_Pb
        .type           _Z30bellman_ford_withThread_kernelPiS_Pb,@function
        .size           _Z30bellman_ford_withThread_kernelPiS_Pb,(.L_x_39 - _Z30bellman_ford_withThread_kernelPiS_Pb)
        .other          _Z30bellman_ford_withThread_kernelPiS_Pb,@"STO_CUDA_ENTRY STV_DEFAULT"
_Z30bellman_ford_withThread_kernelPiS_Pb:
.text._Z30bellman_ford_withThread_kernelPiS_Pb:
[----:B------:R-:W-:Y:S01]  /*0000*/  LDC R1, c[0x0][0x37c] ;  /* 0x0000df00ff017b82 */ /* 0x000fe20000000800 */
[----:B------:R-:W0:Y:S07]  /*0010*/  S2R R32, SR_TID.X ;  /* 0x0000000000207919 */ /* 0x000e2e0000002100 */
[----:B------:R-:W1:Y:S01]  /*0020*/  LDC R31, c[0x0][0x360] ;  /* 0x0000d800ff1f7b82 */ /* 0x000e620000000800 */
[----:B------:R-:W-:Y:S02]  /*0030*/  MOV R6, 0xb0 ;  /* 0x000000b000067802 */ /* 0x000fe40000000f00 */
[----:B-1----:R-:W-:Y:S01]  /*0040*/  LOP3.LUT R2, R31, 0xffff, RZ, 0xc0, !PT ;  /* 0x0000ffff1f027812 */ /* 0x002fe200078ec0ff */
[----:B0-----:R-:W-:-:S04]  /*0050*/  IMAD.IADD R30, R32, 0x1, R31 ;  /* 0x00000001201e7824 */ /* 0x001fc800078e021f */
[----:B------:R-:W-:-:S05]  /*0060*/  IMAD.MOV R0, RZ, RZ, -R30 ;  /* 0x000000ffff007224 */ /* 0x000fca00078e0a1e */
[----:B------:R-:W-:-:S05]  /*0070*/  PRMT R0, R0, 0x7710, RZ ;  /* 0x0000771000007816 */ /* 0x000fca00000000ff */
[----:B------:R-:W-:-:S05]  /*0080*/  VIADD R0, R0, 0x1387 ;  /* 0x0000138700007836 */ /* 0x000fca0000000000 */
[----:B------:R-:W-:-:S07]  /*0090*/  LOP3.LUT R0, R0, 0xffff, RZ, 0xc0, !PT ;  /* 0x0000ffff00007812 */ /* 0x000fce00078ec0ff */
[----:B------:R-:W-:Y:S05]  /*00a0*/  CALL.REL.NOINC `($__internal_0_$__cuda_sm20_div_u16) ;  /* 0x00000008008c7944 */ /* 0x000fea0003c00000 */
[----:B------:R-:W0:Y:S01]  /*00b0*/  LDC.64 R10, c[0x0][0x388] ;  /* 0x0000e200ff0a7b82 */ /* 0x000e220000000a00 */
[----:B------:R-:W-:Y:S01]  /*00c0*/  LOP3.LUT R9, R9, 0x3, RZ, 0xc0, !PT ;  /* 0x0000000309097812 */ /* 0x000fe200078ec0ff */
[----:B------:R-:W-:Y:S01]  /*00d0*/  IMAD.MOV.U32 R7, RZ, RZ, RZ ;  /* 0x000000ffff077224 */ /* 0x000fe200078e00ff */
[----:B------:R-:W-:Y:S01]  /*00e0*/  IADD3 R8, PT, PT, R30, R31, RZ ;  /* 0x0000001f1e087210 */ /* 0x000fe20007ffe0ff */
[----:B------:R-:W1:Y:S02]  /*00f0*/  LDCU.64 UR4, c[0x0][0x358] ;  /* 0x00006b00ff0477ac */ /* 0x000e640008000a00 */
[----:B01----:R-:W-:-:S07]  /*0100*/  IMAD.WIDE.U32 R10, R32, 0x4, R10 ;  /* 0x00000004200a7825 */ /* 0x003fce00078e000a */
.L_x_22:
[----:B------:R-:W0:Y:S01]  /*0110*/  LDC.64 R20, c[0x0][0x388] ;  /* 0x0000e200ff147b82 */ /* 0x000e220000000a00 */
[----:B------:R-:W-:Y:S01]  /*0120*/  ISETP.NE.AND P0, PT, R9, 0x2, PT ;  /* 0x000000020900780c */ /* 0x000fe20003f05270 */
[----:B------:R-:W-:Y:S01]  /*0130*/  BSSY.RECONVERGENT B0, `(.L_x_6) ;  /* 0x0000039000007945 */ /* 0x000fe20003800200 */
[----:B------:R-:W-:Y:S02]  /*0140*/  IMAD.MOV.U32 R6, RZ, RZ, R32 ;  /* 0x000000ffff067224 */ /* 0x000fe400078e0020 */
[----:B0-----:R-:W-:-:S09]  /*0150*/  IMAD.WIDE.U32 R12, R7, 0x4, R20 ;  /* 0x00000004070c7825 */ /* 0x001fd200078e0014 */
[----:B------:R-:W-:Y:S05]  /*0160*/  @!P0 BRA `(.L_x_7) ;  /* 0x0000000000d48947 */ /* 0x000fea0003800000 */
[----:B------:R-:W0:Y:S01]  /*0170*/  LDC.64 R2, c[0x0][0x380] ;  /* 0x0000e000ff027b82 */ /* 0x000e220000000a00 */
[----:B------:R-:W-:-:S04]  /*0180*/  IMAD R14, R7, 0x1388, R32 ;  /* 0x00001388070e7824 */ /* 0x000fc800078e0220 */
[----:B0-----:R-:W-:-:S06]  /*0190*/  IMAD.WIDE.U32 R4, R14, 0x4, R2 ;  /* 0x000000040e047825 */ /* 0x001fcc00078e0002 */
[----:B------:R-:W2:Y:S01]  /*01a0*/  LDG.E R5, desc[UR4][R4.64] ;  /* 0x0000000404057981 */ /* 0x000ea2000c1e1900 */
[----:B------:R-:W-:Y:S01]  /*01b0*/  BSSY.RECONVERGENT B1, `(.L_x_8) ;  /* 0x000000c000017945 */ /* 0x000fe20003800200 */
[----:B------:R-:W-:Y:S02]  /*01c0*/  ISETP.NE.AND P0, PT, R9, 0x3, PT ;  /* 0x000000030900780c */ /* 0x000fe40003f05270 */
[----:B--2---:R-:W-:-:S13]  /*01d0*/  ISETP.GT.AND P1, PT, R5, 0x98967e, PT ;  /* 0x0098967e0500780c */ /* 0x004fda0003f24270 */
[----:B------:R-:W-:Y:S05]  /*01e0*/  @P1 BRA `(.L_x_9) ;  /* 0x0000000000201947 */ /* 0x000fea0003800000 */
[----:B------:R-:W2:Y:S04]  /*01f0*/  LDG.E R0, desc[UR4][R12.64] ;  /* 0x000000040c007981 */ /* 0x000ea8000c1e1900 */
[----:B------:R-:W3:Y:S01]  /*0200*/  LDG.E R4, desc[UR4][R10.64] ;  /* 0x000000040a047981 */ /* 0x000ee2000c1e1900 */
[----:B--2---:R-:W-:Y:S02]  /*0210*/  IMAD.IADD R15, R5, 0x1, R0 ;  /* 0x00000001050f7824 */ /* 0x004fe400078e0200 */
[----:B------:R-:W-:-:S03]  /*0220*/  HFMA2 R0, -RZ, RZ, 0, 5.9604644775390625e-08 ;  /* 0x00000001ff007431 */ /* 0x000fc600000001ff */
[----:B---3--:R-:W-:-:S13]  /*0230*/  ISETP.GE.AND P1, PT, R15, R4, PT ;  /* 0x000000040f00720c */ /* 0x008fda0003f26270 */
[----:B------:R-:W0:Y:S02]  /*0240*/  @!P1 LDC.64 R4, c[0x0][0x390] ;  /* 0x0000e400ff049b82 */ /* 0x000e240000000a00 */
[----:B0-----:R0:W-:Y:S04]  /*0250*/  @!P1 STG.E.U8 desc[UR4][R4.64], R0 ;  /* 0x0000000004009986 */ /* 0x0011e8000c101104 */
[----:B------:R0:W-:Y:S02]  /*0260*/  @!P1 STG.E desc[UR4][R10.64], R15 ;  /* 0x0000000f0a009986 */ /* 0x0001e4000c101904 */
.L_x_9:
[----:B------:R-:W-:Y:S05]  /*0270*/  BSYNC.RECONVERGENT B1 ;  /* 0x0000000000017941 */ /* 0x000fea0003800200 */
.L_x_8:
[----:B------:R-:W-:Y:S01]  /*0280*/  IMAD.MOV.U32 R6, RZ, RZ, R30 ;  /* 0x000000ffff067224 */ /* 0x000fe200078e001e */
[----:B------:R-:W-:Y:S06]  /*0290*/  @!P0 BRA `(.L_x_7) ;  /* 0x0000000000888947 */ /* 0x000fec0003800000 */
[----:B------:R-:W-:-:S04]  /*02a0*/  IMAD.IADD R16, R14, 0x1, R31 ;  /* 0x000000010e107824 */ /* 0x000fc800078e021f */
[----:B0-----:R-:W-:-:S06]  /*02b0*/  IMAD.WIDE.U32 R14, R16, 0x4, R2 ;  /* 0x00000004100e7825 */ /* 0x001fcc00078e0002 */
[----:B------:R-:W2:Y:S01]  /*02c0*/  LDG.E R15, desc[UR4][R14.64] ;  /* 0x000000040e0f7981 */ /* 0x000ea2000c1e1900 */
[----:B------:R-:W-:Y:S01]  /*02d0*/  BSSY.RECONVERGENT B1, `(.L_x_10) ;  /* 0x000000d000017945 */ /* 0x000fe20003800200 */
[----:B------:R-:W-:Y:S01]  /*02e0*/  ISETP.NE.AND P0, PT, R9, RZ, PT ;  /* 0x000000ff0900720c */ /* 0x000fe20003f05270 */
[----:B------:R-:W-:Y:S01]  /*02f0*/  IMAD.WIDE R4, R31, 0x4, R10 ;  /* 0x000000041f047825 */ /* 0x000fe200078e020a */
        /* <DEDUP_REMOVED lines=10> */
.L_x_11:
[----:B------:R-:W-:Y:S05]  /*03a0*/  BSYNC.RECONVERGENT B1 ;  /* 0x0000000000017941 */ /* 0x000fea0003800200 */
.L_x_10:
[----:B------:R-:W-:Y:S01]  /*03b0*/  IMAD.MOV.U32 R6, RZ, RZ, R8 ;  /* 0x000000ffff067224 */ /* 0x000fe200078e0008 */
[----:B------:R-:W-:Y:S06]  /*03c0*/  @!P0 BRA `(.L_x_7) ;  /* 0x00000000003c8947 */ /* 0x000fec0003800000 */
[----:B0-----:R-:W-:-:S04]  /*03d0*/  IMAD.IADD R15, R16, 0x1, R31 ;  /* 0x00000001100f7824 */ /* 0x001fc800078e021f */
[----:B------:R-:W-:-:S06]  /*03e0*/  IMAD.WIDE.U32 R2, R15, 0x4, R2 ;  /* 0x000000040f027825 */ /* 0x000fcc00078e0002 */
[----:B------:R-:W2:Y:S01]  /*03f0*/  LDG.E R3, desc[UR4][R2.64] ;  /* 0x0000000402037981 */ /* 0x000ea2000c1e1900 */
[----:B------:R-:W-:Y:S01]  /*0400*/  IMAD.IADD R6, R8, 0x1, R31 ;  /* 0x0000000108067824 */ /* 0x000fe200078e021f */
[----:B--2---:R-:W-:-:S13]  /*0410*/  ISETP.GT.AND P0, PT, R3, 0x98967e, PT ;  /* 0x0098967e0300780c */ /* 0x004fda0003f04270 */
[----:B------:R-:W-:Y:S05]  /*0420*/  @P0 BRA `(.L_x_7) ;  /* 0x0000000000240947 */ /* 0x000fea0003800000 */
[----:B------:R-:W-:Y:S01]  /*0430*/  IMAD.WIDE R4, R31, 0x4, R4 ;  /* 0x000000041f047825 */ /* 0x000fe200078e0204 */
[----:B------:R-:W2:Y:S04]  /*0440*/  LDG.E R0, desc[UR4][R12.64] ;  /* 0x000000040c007981 */ /* 0x000ea8000c1e1900 */
[----:B------:R-:W3:Y:S01]  /*0450*/  LDG.E R2, desc[UR4][R4.64] ;  /* 0x0000000404027981 */ /* 0x000ee2000c1e1900 */
[----:B--2---:R-:W-:Y:S01]  /*0460*/  IADD3 R15, PT, PT, R3, R0, RZ ;  /* 0x00000000030f7210 */ /* 0x004fe20007ffe0ff */
[----:B------:R-:W-:-:S03]  /*0470*/  IMAD.MOV.U32 R0, RZ, RZ, 0x1 ;  /* 0x00000001ff007424 */ /* 0x000fc600078e00ff */
[----:B---3--:R-:W-:-:S13]  /*0480*/  ISETP.GE.AND P0, PT, R15, R2, PT ;  /* 0x000000020f00720c */ /* 0x008fda0003f06270 */
[----:B------:R-:W0:Y:S02]  /*0490*/  @!P0 LDC.64 R2, c[0x0][0x390] ;  /* 0x0000e400ff028b82 */ /* 0x000e240000000a00 */
[----:B0-----:R1:W-:Y:S04]  /*04a0*/  @!P0 STG.E.U8 desc[UR4][R2.64], R0 ;  /* 0x0000000002008986 */ /* 0x0013e8000c101104 */
[----:B------:R1:W-:Y:S02]  /*04b0*/  @!P0 STG.E desc[UR4][R4.64], R15 ;  /* 0x0000000f04008986 */ /* 0x0003e4000c101904 */
.L_x_7:
[----:B------:R-:W-:Y:S05]  /*04c0*/  BSYNC.RECONVERGENT B0 ;  /* 0x0000000000007941 */ /* 0x000fea0003800200 */
.L_x_6:
[----:B------:R-:W2:Y:S01]  /*04d0*/  LDCU.64 UR6, c[0x0][0x380] ;  /* 0x00007000ff0677ac */ /* 0x000ea20008000a00 */
[----:B01----:R-:W-:Y:S01]  /*04e0*/  IMAD R0, R7, 0x1388, RZ ;  /* 0x0000138807007824 */ /* 0x003fe200078e02ff */
[C---:B------:R-:W-:Y:S01]  /*04f0*/  IADD3 R17, PT, PT, R6.reuse, R31, RZ ;  /* 0x0000001f06117210 */ /* 0x040fe20007ffe0ff */
[C-C-:B------:R-:W-:Y:S01]  /*0500*/  IMAD R15, R31.reuse, 0x2, R6.reuse ;  /* 0x000000021f0f7824 */ /* 0x140fe200078e0206 */
[----:B------:R-:W-:Y:S01]  /*0510*/  BSSY.RECONVERGENT B0, `(.L_x_12) ;  /* 0x0000058000007945 */ /* 0x000fe20003800200 */
[----:B------:R-:W-:Y:S01]  /*0520*/  IMAD R19, R31, 0x3, R6 ;  /* 0x000000031f137824 */ /* 0x000fe200078e0206 */
[----:B------:R-:W-:Y:S01]  /*0530*/  IADD3 R4, P0, PT, R6, R0, RZ ;  /* 0x0000000006047210 */ /* 0x000fe20007f1e0ff */
[C---:B------:R-:W-:Y:S01]  /*0540*/  IMAD.IADD R2, R17.reuse, 0x1, R0 ;  /* 0x0000000111027824 */ /* 0x040fe200078e0200 */
[----:B------:R-:W-:Y:S01]  /*0550*/  CS2R R22, SRZ ;  /* 0x0000000000167805 */ /* 0x000fe2000001ff00 */
[----:B------:R-:W-:-:S04]  /*0560*/  IMAD.WIDE.U32 R16, R17, 0x4, R20 ;  /* 0x0000000411107825 */ /* 0x000fc800078e0014 */
[----:B------:R-:W-:Y:S01]  /*0570*/  IMAD.X R3, RZ, RZ, RZ, P0 ;  /* 0x000000ffff037224 */ /* 0x000fe200000e06ff */
[----:B--2---:R-:W-:-:S04]  /*0580*/  LEA R5, P0, R4, UR6, 0x2 ;  /* 0x0000000604057c11 */ /* 0x004fc8000f8010ff */
[----:B------:R-:W-:Y:S01]  /*0590*/  LEA.HI.X R4, R4, UR7, R3, 0x2, P0 ;  /* 0x0000000704047c11 */ /* 0x000fe200080f1403 */
[----:B------:R-:W-:Y:S01]  /*05a0*/  IMAD.IADD R3, R15, 0x1, R0 ;  /* 0x000000010f037824 */ /* 0x000fe200078e0200 */
[----:B------:R-:W-:Y:S01]  /*05b0*/  IADD3 R0, PT, PT, R19, R0, RZ ;  /* 0x0000000013007210 */ /* 0x000fe20007ffe0ff */
[----:B------:R-:W-:-:S04]  /*05c0*/  IMAD.WIDE.U32 R14, R15, 0x4, R20 ;  /* 0x000000040f0e7825 */ /* 0x000fc800078e0014 */
[----:B------:R-:W-:-:S04]  /*05d0*/  IMAD.WIDE.U32 R18, R19, 0x4, R20 ;  /* 0x0000000413127825 */ /* 0x000fc800078e0014 */
[----:B------:R-:W-:-:S07]  /*05e0*/  IMAD.WIDE.U32 R20, R6, 0x4, R20 ;  /* 0x0000000406147825 */ /* 0x000fce00078e0014 */
.L_x_21:
[----:B------:R-:W-:-:S05]  /*05f0*/  IADD3 R24, P0, PT, R22, R5, RZ ;  /* 0x0000000516187210 */ /* 0x000fca0007f1e0ff */
[----:B------:R-:W-:-:S05]  /*0600*/  IMAD.X R25, R23, 0x1, R4, P0 ;  /* 0x0000000117197824 */ /* 0x000fca00000e0604 */
[----:B------:R-:W2:Y:S01]  /*0610*/  LDG.E R29, desc[UR4][R24.64] ;  /* 0x00000004181d7981 */ /* 0x000ea2000c1e1900 */
[----:B------:R-:W-:Y:S01]  /*0620*/  BSSY.RECONVERGENT B1, `(.L_x_13) ;  /* 0x000000d000017945 */ /* 0x000fe20003800200 */
[----:B--2---:R-:W-:-:S13]  /*0630*/  ISETP.GT.AND P0, PT, R29, 0x98967e, PT ;  /* 0x0098967e1d00780c */ /* 0x004fda0003f04270 */
[----:B------:R-:W-:Y:S05]  /*0640*/  @P0 BRA `(.L_x_14) ;  /* 0x0000000000280947 */ /* 0x000fea0003800000 */
[----:B------:R-:W-:Y:S01]  /*0650*/  IADD3 R26, P0, PT, R20, R22, RZ ;  /* 0x00000016141a7210 */ /* 0x000fe20007f1e0ff */
[----:B------:R-:W2:Y:S04]  /*0660*/  LDG.E R24, desc[UR4][R12.64] ;  /* 0x000000040c187981 */ /* 0x000ea8000c1e1900 */
[----:B------:R-:W-:-:S05]  /*0670*/  IMAD.X R27, R21, 0x1, R23, P0 ;  /* 0x00000001151b7824 */ /* 0x000fca00000e0617 */
[----:B------:R-:W3:Y:S01]  /*0680*/  LDG.E R25, desc[UR4][R26.64] ;  /* 0x000000041a197981 */ /* 0x000ee2000c1e1900 */
[----:B------:R-:W-:Y:S01]  /*0690*/  IMAD.MOV.U32 R28, RZ, RZ, 0x1 ;  /* 0x00000001ff1c7424 */ /* 0x000fe200078e00ff */
[----:B--2---:R-:W-:-:S04]  /*06a0*/  IADD3 R29, PT, PT, R29, R24, RZ ;  /* 0x000000181d1d7210 */ /* 0x004fc80007ffe0ff */
[----:B---3--:R-:W-:-:S13]  /*06b0*/  ISETP.GE.AND P0, PT, R29, R25, PT ;  /* 0x000000191d00720c */ /* 0x008fda0003f06270 */
[----:B------:R-:W0:Y:S02]  /*06c0*/  @!P0 LDC.64 R24, c[0x0][0x390] ;  /* 0x0000e400ff188b82 */ /* 0x000e240000000a00 */
[----:B0-----:R0:W-:Y:S04]  /*06d0*/  @!P0 STG.E.U8 desc[UR4][R24.64], R28 ;  /* 0x0000001c18008986 */ /* 0x0011e8000c101104 */
[----:B------:R0:W-:Y:S02]  /*06e0*/  @!P0 STG.E desc[UR4][R26.64], R29 ;  /* 0x0000001d1a008986 */ /* 0x0001e4000c101904 */
.L_x_14:
[----:B------:R-:W-:Y:S05]  /*06f0*/  BSYNC.RECONVERGENT B1 ;  /* 0x0000000000017941 */ /* 0x000fea0003800200 */
.L_x_13:
[----:B0-----:R-:W0:Y:S02]  /*0700*/  LDC.64 R24, c[0x0][0x380] ;  /* 0x0000e000ff187b82 */ /* 0x001e240000000a00 */
[----:B0-----:R-:W-:-:S05]  /*0710*/  IMAD.WIDE.U32 R26, R2, 0x4, R24 ;  /* 0x00000004021a7825 */ /* 0x001fca00078e0018 */
        /* <DEDUP_REMOVED lines=14> */
.L_x_16:
[----:B------:R-:W-:Y:S05]  /*0800*/  BSYNC.RECONVERGENT B1 ;  /* 0x0000000000017941 */ /* 0x000fea0003800200 */
.L_x_15:
[----:B0-----:R-:W-:-:S05]  /*0810*/  IMAD.WIDE.U32 R26, R3, 0x4, R24 ;  /* 0x00000004031a7825 */ /* 0x001fca00078e0018 */
[----:B------:R-:W2:Y:S01]  /*0820*/  LDG.E R33, desc[UR4][R26.64] ;  /* 0x000000041a217981 */ /* 0x000ea2000c1e1900 */
[----:B------:R-:W-:Y:S01]  /*0830*/  BSSY.RECONVERGENT B1, `(.L_x_17) ;  /* 0x000000e000017945 */ /* 0x000fe20003800200 */
[----:B------:R-:W-:Y:S01]  /*0840*/  IMAD.WIDE.U32 R28, R0, 0x4, R24 ;  /* 0x00000004001c7825 */ /* 0x000fe200078e0018 */
        /* <DEDUP_REMOVED lines=12> */
.L_x_18:
[----:B------:R-:W-:Y:S05]  /*0910*/  BSYNC.RECONVERGENT B1 ;  /* 0x0000000000017941 */ /* 0x000fea0003800200 */
.L_x_17:
[----:B------:R-:W2:Y:S01]  /*0920*/  LDG.E R29, desc[UR4][R28.64] ;  /* 0x000000041c1d7981 */ /* 0x000ea2000c1e1900 */
[----:B------:R-:W-:Y:S01]  /*0930*/  BSSY.RECONVERGENT B1, `(.L_x_19) ;  /* 0x000000e000017945 */ /* 0x000fe20003800200 */
[----:B0-----:R-:W-:Y:S02]  /*0940*/  IADD3 R34, PT, PT, R31, R6, R31 ;  /* 0x000000061f227210 */ /* 0x001fe40007ffe01f */
[----:B--2---:R-:W-:-:S13]  /*0950*/  ISETP.GT.AND P0, PT, R29, 0x98967e, PT ;  /* 0x0098967e1d00780c */ /* 0x004fda0003f04270 */
[----:B------:R-:W-:Y:S05]  /*0960*/  @P0 BRA `(.L_x_20) ;  /* 0x0000000000280947 */ /* 0x000fea0003800000 */
[----:B------:R-:W-:Y:S01]  /*0970*/  IADD3 R26, P0, PT, R18, R22, RZ ;  /* 0x00000016121a7210 */ /* 0x000fe20007f1e0ff */
[----:B------:R-:W2:Y:S04]  /*0980*/  LDG.E R6, desc[UR4][R12.64] ;  /* 0x000000040c067981 */ /* 0x000ea8000c1e1900 */
[----:B------:R-:W-:-:S05]  /*0990*/  IMAD.X R27, R19, 0x1, R23, P0 ;  /* 0x00000001131b7824 */ /* 0x000fca00000e0617 */
[----:B------:R-:W3:Y:S01]  /*09a0*/  LDG.E R24, desc[UR4][R26.64] ;  /* 0x000000041a187981 */ /* 0x000ee2000c1e1900 */
[----:B--2---:R-:W-:-:S04]  /*09b0*/  IADD3 R29, PT, PT, R29, R6, RZ ;  /* 0x000000061d1d7210 */ /* 0x004fc80007ffe0ff */
[----:B---3--:R-:W-:-:S13]  /*09c0*/  ISETP.GE.AND P0, PT, R29, R24, PT ;  /* 0x000000181d00720c */ /* 0x008fda0003f06270 */
[----:B------:R-:W0:Y:S01]  /*09d0*/  @!P0 LDC.64 R24, c[0x0][0x390] ;  /* 0x0000e400ff188b82 */ /* 0x000e220000000a00 */
[----:B------:R-:W-:-:S05]  /*09e0*/  IMAD.MOV.U32 R6, RZ, RZ, 0x1 ;  /* 0x00000001ff067424 */ /* 0x000fca00078e00ff */
[----:B0-----:R0:W-:Y:S04]  /*09f0*/  @!P0 STG.E.U8 desc[UR4][R24.64], R6 ;  /* 0x0000000618008986 */ /* 0x0011e8000c101104 */
[----:B------:R0:W-:Y:S02]  /*0a00*/  @!P0 STG.E desc[UR4][R26.64], R29 ;  /* 0x0000001d1a008986 */ /* 0x0001e4000c101904 */
.L_x_20:
[----:B------:R-:W-:Y:S05]  /*0a10*/  BSYNC.RECONVERGENT B1 ;  /* 0x0000000000017941 */ /* 0x000fea0003800200 */
.L_x_19:
[C---:B0-----:R-:W-:Y:S01]  /*0a20*/  IADD3 R6, PT, PT, R31.reuse, R34, R31 ;  /* 0x000000221f067210 */ /* 0x041fe20007ffe01f */
[C---:B------:R-:W-:Y:S01]  /*0a30*/  IMAD R2, R31.reuse, 0x4, R2 ;  /* 0x000000041f027824 */ /* 0x040fe200078e0202 */
[C---:B------:R-:W-:Y:S01]  /*0a40*/  LEA R3, R31.reuse, R3, 0x2 ;  /* 0x000000031f037211 */ /* 0x040fe200078e10ff */
[C---:B------:R-:W-:Y:S01]  /*0a50*/  IMAD R0, R31.reuse, 0x4, R0 ;  /* 0x000000041f007824 */ /* 0x040fe200078e0200 */
[----:B------:R-:W-:Y:S01]  /*0a60*/  ISETP.GE.U32.AND P0, PT, R6, 0x1388, PT ;  /* 0x000013880600780c */ /* 0x000fe20003f06070 */
[----:B------:R-:W-:-:S12]  /*0a70*/  IMAD.WIDE.U32 R22, R31, 0x10, R22 ;  /* 0x000000101f167825 */ /* 0x000fd800078e0016 */
[----:B------:R-:W-:Y:S05]  /*0a80*/  @!P0 BRA `(.L_x_21) ;  /* 0xfffffff800d88947 */ /* 0x000fea000383ffff */
[----:B------:R-:W-:Y:S05]  /*0a90*/  BSYNC.RECONVERGENT B0 ;  /* 0x0000000000007941 */ /* 0x000fea0003800200 */
.L_x_12:
[----:B------:R-:W-:-:S05]  /*0aa0*/  VIADD R7, R7, 0x1 ;  /* 0x0000000107077836 */ /* 0x000fca0000000000 */
[----:B------:R-:W-:-:S13]  /*0ab0*/  ISETP.NE.AND P0, PT, R7, 0x1388, PT ;  /* 0x000013880700780c */ /* 0x000fda0003f05270 */
[----:B------:R-:W-:Y:S05]  /*0ac0*/  @P0 BRA `(.L_x_22) ;  /* 0xfffffff400900947 */ /* 0x000fea000383ffff */
[----:B------:R-:W-:Y:S05]  /*0ad0*/  EXIT ;  /* 0x000000000000794d */ /* 0x000fea0003800000 */
        .weak           $__internal_0_$__cuda_sm20_div_u16
        .type           $__internal_0_$__cuda_sm20_div_u16,@function
        .size           $__internal_0_$__cuda_sm20_div_u16,(.L_x_39 - $__internal_0_$__cuda_sm20_div_u16)
$__internal_0_$__cuda_sm20_div_u16:
[----:B------:R-:W0:Y:S01]  /*0ae0*/  I2F.U16 R3, R2 ;  /* 0x0000000200037306 */ /* 0x000e220000101000 */
[----:B------:R-:W-:Y:S01]  /*0af0*/  HFMA2 R4, -RZ, RZ, 15, 0 ;  /* 0x4b800000ff047431 */ /* 0x000fe200000001ff */
[----:B------:R-:W-:Y:S02]  /*0b00*/  I2FP.F32.U32.RZ R0, R0 ;  /* 0x0000000000007245 */ /* 0x000fe4000020d000 */
[C---:B0-----:R-:W-:Y:S02]  /*0b10*/  FSETP.GEU.AND P1, PT, |R3|.reuse, 1.175494350822287508e-38, PT ;  /* 0x008000000300780b */ /* 0x041fe40003f2e200 */
[----:B------:R-:W-:Y:S02]  /*0b20*/  FSETP.GT.AND P0, PT, |R3|, 8.50705917302346158658e+37, PT ;  /* 0x7e8000000300780b */ /* 0x000fe40003f04200 */
[----:B------:R-:W-:-:S04]  /*0b30*/  FSEL R4, R4, 1, !P1 ;  /* 0x3f80000004047808 */ /* 0x000fc80004800000 */
[----:B------:R-:W-:Y:S02]  /*0b40*/  FSEL R4, R4, 0.25, !P0 ;  /* 0x3e80000004047808 */ /* 0x000fe40004000000 */
[----:B------:R-:W-:Y:S02]  /*0b50*/  ISETP.NE.U32.AND P0, PT, R2, RZ, PT ;  /* 0x000000ff0200720c */ /* 0x000fe40003f05070 */
[----:B------:R-:W-:Y:S01]  /*0b60*/  MOV R2, R6 ;  /* 0x0000000600027202 */ /* 0x000fe20000000f00 */
[----:B------:R-:W-:-:S06]  /*0b70*/  FMUL R5, R3, R4 ;  /* 0x0000000403057220 */ /* 0x000fcc0000400000 */
[----:B------:R-:W0:Y:S02]  /*0b80*/  MUFU.RCP R5, R5 ;  /* 0x0000000500057308 */ /* 0x000e240000001000 */
[----:B0-----:R-:W-:-:S04]  /*0b90*/  FMUL R4, R4, R5 ;  /* 0x0000000504047220 */ /* 0x001fc80000400000 */
[----:B------:R-:W-:-:S04]  /*0ba0*/  VIADD R3, R4, 0x2 ;  /* 0x0000000204037836 */ /* 0x000fc80000000000 */
[----:B------:R-:W-:Y:S01]  /*0bb0*/  FMUL.RZ R0, R0, R3 ;  /* 0x0000000300007220 */ /* 0x000fe2000040c000 */
[----:B------:R-:W-:-:S05]  /*0bc0*/  IMAD.MOV.U32 R3, RZ, RZ, 0x0 ;  /* 0x00000000ff037424 */ /* 0x000fca00078e00ff */
[----:B------:R-:W0:Y:S02]  /*0bd0*/  F2I.U32.TRUNC.NTZ R0, R0 ;  /* 0x0000000000007305 */ /* 0x000e24000020f000 */
[----:B0-----:R-:W-:Y:S01]  /*0be0*/  LOP3.LUT R9, R0, 0xffff, RZ, 0xc0, !PT ;  /* 0x0000ffff00097812 */ /* 0x001fe200078ec0ff */
[----:B------:R-:W-:Y:S01]  /*0bf0*/  @!P0 IMAD.MOV.U32 R9, RZ, RZ, -0x1 ;  /* 0xffffffffff098424 */ /* 0x000fe200078e00ff */
[----:B------:R-:W-:Y:S06]  /*0c00*/  RET.REL.NODEC R2 `(_Z30bellman_ford_withThread_kernelPiS_Pb) ;  /* 0xfffffff002fc7950 */ /* 0x000fec0003c3ffff */
.L_x_23:
        /* <DEDUP_REMOVED lines=15> */
.L_x_39:


//--------------------- .text._Z29bellman_ford_withBlock_kernelPiS_Pb --------------------------
	.section	.text._Z29bellman_ford_withBlock_kernelPiS_Pb,"ax",@progbits
	.align	128
        .global         _Z29bellman_ford_withBlock_kernelPiS_Pb
        .type           _Z29bellman_ford_withBlock_kernelPiS_Pb,@function
        .size           _Z29bellman_ford_withBlock_kernelPiS_Pb,(.L_x_42 - _Z29bellman_ford_withBlock_kernelPiS_Pb)
        .other          _Z29bellman_ford_withBlock_kernelPiS_Pb,@"STO_CUDA_ENTRY STV_DEFAULT"
_Z29bellman_ford_withBlock_kernelPiS_Pb:
.text._Z29bellman_ford_withBlock_kernelPiS_Pb:
[----:B------:R-:W-:Y:S01]  /*0000*/  LDC R1, c[0x0][0x37c] ;  /* 0x0000df00ff017b82 */ /* 0x000fe20000000800 */
[----:B------:R-:W0:Y:S02]  /*0010*/  S2R R12, SR_CTAID.X ;  /* 0x00000000000c7919 */ /* 0x000e240000002500 */
[----:B0-----:R-:W-:-:S13]  /*0020*/  ISETP.GT.U32.AND P0, PT, R12, 0x1387, PT ;  /* 0x000013870c00780c */ /* 0x001fda0003f04070 */
[----:B------:R-:W-:Y:S05]  /*0030*/  @P0 EXIT ;  /* 0x000000000000094d */ /* 0x000fea0003800000 */
[----:B------:R-:W-:Y:S01]  /*0040*/  IMAD.MOV.U32 R13, RZ, RZ, RZ ;  /* 0x000000ffff0d7224 */ /* 0x000fe200078e00ff */
[----:B------:R-:W0:Y:S01]  /*0050*/  LDCU UR4, c[0x0][0x370] ;  /* 0x00006e00ff0477ac */ /* 0x000e220008000800 */
[----:B------:R-:W1:Y:S01]  /*0060*/  LDCU.64 UR6, c[0x0][0x358] ;  /* 0x00006b00ff0677ac */ /* 0x000e620008000a00 */
[----:B------:R-:W-:-:S04]  /*0070*/  NOP ;  /* 0x0000000000007918 */ /* 0x000fc80000000000 */
.L_x_26:
[----:B------:R-:W2:Y:S01]  /*0080*/  LDC.64 R6, c[0x0][0x388] ;  /* 0x0000e200ff067b82 */ /* 0x000ea20000000a00 */
[----:B------:R-:W-:Y:S02]  /*0090*/  MOV R14, R13 ;  /* 0x0000000d000e7202 */ /* 0x000fe40000000f00 */
[----:B------:R-:W-:-:S05]  /*00a0*/  MOV R15, R12 ;  /* 0x0000000c000f7202 */ /* 0x000fca0000000f00 */
[----:B------:R-:W3:Y:S08]  /*00b0*/  LDC.64 R4, c[0x0][0x388] ;  /* 0x0000e200ff047b82 */ /* 0x000ef00000000a00 */
[----:B------:R-:W4:Y:S01]  /*00c0*/  LDC.64 R2, c[0x0][0x380] ;  /* 0x0000e000ff027b82 */ /* 0x000f220000000a00 */
[----:B--2---:R-:W-:-:S04]  /*00d0*/  IMAD.WIDE.U32 R6, R13, 0x4, R6 ;  /* 0x000000040d067825 */ /* 0x004fc800078e0006 */
[----:B------:R-:W-:-:S05]  /*00e0*/  VIADD R13, R13, 0x1 ;  /* 0x000000010d0d7836 */ /* 0x000fca0000000000 */
[----:B-1-3--:R-:W-:-:S13]  /*00f0*/  ISETP.NE.AND P0, PT, R13, 0x1388, PT ;  /* 0x000013880d00780c */ /* 0x00afda0003f05270 */
.L_x_25:
[----:B-1----:R-:W-:-:S04]  /*0100*/  IMAD R9, R14, 0x1388, R15 ;  /* 0x000013880e097824 */ /* 0x002fc800078e020f */
[----:B----4-:R-:W-:-:S05]  /*0110*/  IMAD.WIDE R8, R9, 0x4, R2 ;  /* 0x0000000409087825 */ /* 0x010fca00078e0202 */
[----:B-1----:R-:W2:Y:S02]  /*0120*/  LDG.E R11, desc[UR6][R8.64] ;  /* 0x00000006080b7981 */ /* 0x002ea4000c1e1900 */
[----:B--2---:R-:W-:-:S13]  /*0130*/  ISETP.GT.AND P1, PT, R11, 0x98967e, PT ;  /* 0x0098967e0b00780c */ /* 0x004fda0003f24270 */
[----:B------:R-:W-:Y:S05]  /*0140*/  @P1 BRA `(.L_x_24) ;  /* 0x0000000000241947 */ /* 0x000fea0003800000 */
[----:B------:R-:W-:Y:S01]  /*0150*/  IMAD.WIDE R8, R15, 0x4, R4 ;  /* 0x000000040f087825 */ /* 0x000fe200078e0204 */
[----:B------:R-:W2:Y:S04]  /*0160*/  LDG.E R0, desc[UR6][R6.64] ;  /* 0x0000000606007981 */ /* 0x000ea8000c1e1900 */
[----:B------:R-:W3:Y:S01]  /*0170*/  LDG.E R10, desc[UR6][R8.64] ;  /* 0x00000006080a7981 */ /* 0x000ee2000c1e1900 */
[----:B--2---:R-:W-:Y:S02]  /*0180*/  IMAD.IADD R17, R11, 0x1, R0 ;  /* 0x000000010b117824 */ /* 0x004fe400078e0200 */
[----:B------:R-:W-:-:S03]  /*0190*/  HFMA2 R0, -RZ, RZ, 0, 5.9604644775390625e-08 ;  /* 0x00000001ff007431 */ /* 0x000fc600000001ff */
[----:B---3--:R-:W-:-:S13]  /*01a0*/  ISETP.GE.AND P1, PT, R17, R10, PT ;  /* 0x0000000a1100720c */ /* 0x008fda0003f26270 */
[----:B------:R-:W1:Y:S02]  /*01b0*/  @!P1 LDC.64 R10, c[0x0][0x390] ;  /* 0x0000e400ff0a9b82 */ /* 0x000e640000000a00 */
[----:B-1----:R1:W-:Y:S04]  /*01c0*/  @!P1 STG.E.U8 desc[UR6][R10.64], R0 ;  /* 0x000000000a009986 */ /* 0x0023e8000c101106 */
[----:B------:R1:W-:Y:S02]  /*01d0*/  @!P1 STG.E desc[UR6][R8.64], R17 ;  /* 0x0000001108009986 */ /* 0x0003e4000c101906 */
.L_x_24:
[----:B0-----:R-:W-:-:S05]  /*01e0*/  VIADD R15, R15, UR4 ;  /* 0x000000040f0f7c36 */ /* 0x001fca0008000000 */
[----:B------:R-:W-:-:S13]  /*01f0*/  ISETP.GE.AND P1, PT, R15, 0x1388, PT ;  /* 0x000013880f00780c */ /* 0x000fda0003f26270 */
[----:B------:R-:W-:Y:S05]  /*0200*/  @!P1 BRA `(.L_x_25) ;  /* 0xfffffffc00bc9947 */ /* 0x000fea000383ffff */
[----:B------:R-:W-:Y:S05]  /*0210*/  @P0 BRA `(.L_x_26) ;  /* 0xfffffffc00980947 */ /* 0x000fea000383ffff */
[----:B------:R-:W-:Y:S05]  /*0220*/  EXIT ;  /* 0x000000000000794d */ /* 0x000fea0003800000 */
.L_x_27:
        /* <DEDUP_REMOVED lines=13> */
.L_x_42:


//--------------------- .text._Z30bellman_ford_sequential_kernelPiS_Pb --------------------------
	.section	.text._Z30bellman_ford_sequential_kernelPiS_Pb,"ax",@progbits
	.align	128
        .global         _Z30bellman_ford_sequential_kernelPiS_Pb
        .type           _Z30bellman_ford_sequential_kernelPiS_Pb,@function
        .size           _Z30bellman_ford_sequential_kernelPiS_Pb,(.L_x_43 - _Z30bellman_ford_sequential_kernelPiS_Pb)
        .other          _Z30bellman_ford_sequential_kernelPiS_Pb,@"STO_CUDA_ENTRY STV_DEFAULT"
_Z30bellman_ford_sequential_kernelPiS_Pb:
.text._Z30bellman_ford_sequential_kernelPiS_Pb:
[----:B------:R-:W-:Y:S01]  /*0000*/  LDC R1, c[0x0][0x37c] ;  /* 0x0000df00ff017b82 */ /* 0x000fe20000000800 */
[----:B------:R-:W0:Y:S01]  /*0010*/  LDCU.128 UR8, c[0x0][0x380] ;  /* 0x00007000ff0877ac */ /* 0x000e220008000c00 */
[----:B------:R-:W-:Y:S01]  /*0020*/  IMAD.MOV.U32 R0, RZ, RZ, RZ ;  /* 0x000000ffff007224 */ /* 0x000fe200078e00ff */
[----:B------:R-:W1:Y:S01]  /*0030*/  LDCU.64 UR12, c[0x0][0x358] ;  /* 0x00006b00ff0c77ac */ /* 0x000e620008000a00 */
[----:B0-----:R-:W-:Y:S02]  /*0040*/  UIADD3 UR7, UP0, UPT, UR8, 0x10, URZ ;  /* 0x0000001008077890 */ /* 0x001fe4000ff1e0ff */
[----:B------:R-:W-:Y:S02]  /*0050*/  UIADD3 UR5, UP1, UPT, UR10, 0x10, URZ ;  /* 0x000000100a057890 */ /* 0x000fe4000ff3e0ff */
[----:B------:R-:W-:Y:S02]  /*0060*/  UIADD3.X UR8, UPT, UPT, URZ, UR9, URZ, UP0, !UPT ;  /* 0x00000009ff087290 */ /* 0x000fe400087fe4ff */
[----:B-1----:R-:W-:-:S12]  /*0070*/  UIADD3.X UR6, UPT, UPT, URZ, UR11, URZ, UP1, !UPT ;  /* 0x0000000bff067290 */ /* 0x002fd80008ffe4ff */
.L_x_37:
[----:B------:R-:W0:Y:S01]  /*0080*/  LDC.64 R2, c[0x0][0x388] ;  /* 0x0000e200ff027b82 */ /* 0x000e220000000a00 */
[----:B------:R-:W-:Y:S01]  /*0090*/  IMAD.U32 R4, RZ, RZ, UR7 ;  /* 0x00000007ff047e24 */ /* 0x000fe2000f8e00ff */
[----:B------:R-:W-:Y:S01]  /*00a0*/  MOV R6, UR5 ;  /* 0x0000000500067c02 */ /* 0x000fe20008000f00 */
[----:B------:R-:W-:Y:S01]  /*00b0*/  IMAD.U32 R5, RZ, RZ, UR8 ;  /* 0x00000008ff057e24 */ /* 0x000fe2000f8e00ff */
[----:B------:R-:W-:Y:S01]  /*00c0*/  UMOV UR4, URZ ;  /* 0x000000ff00047c82 */ /* 0x000fe20008000000 */
[----:B------:R-:W-:Y:S02]  /*00d0*/  IMAD.U32 R7, RZ, RZ, UR6 ;  /* 0x00000006ff077e24 */ /* 0x000fe4000f8e00ff */
[----:B------:R-:W-:-:S04]  /*00e0*/  IMAD.WIDE.U32 R4, R0, 0x4e20, R4 ;  /* 0x00004e2000047825 */ /* 0x000fc800078e0004 */
[----:B0-----:R-:W-:-:S04]  /*00f0*/  IMAD.WIDE.U32 R2, R0, 0x4, R2 ;  /* 0x0000000400027825 */ /* 0x001fc800078e0002 */
[----:B------:R-:W-:-:S05]  /*0100*/  VIADD R0, R0, 0x1 ;  /* 0x0000000100007836 */ /* 0x000fca0000000000 */
[----:B------:R-:W-:-:S13]  /*0110*/  ISETP.NE.AND P0, PT, R0, 0x1388, PT ;  /* 0x000013880000780c */ /* 0x000fda0003f05270 */
.L_x_36:
[----:B------:R-:W2:Y:S02]  /*0120*/  LDG.E R11, desc[UR12][R4.64+-0x10] ;  /* 0xfffff00c040b7981 */ /* 0x000ea4000c1e1900 */
[----:B--2---:R-:W-:-:S13]  /*0130*/  ISETP.GT.AND P1, PT, R11, 0x98967e, PT ;  /* 0x0098967e0b00780c */ /* 0x004fda0003f24270 */
[----:B------:R-:W-:Y:S05]  /*0140*/  @P1 BRA `(.L_x_28) ;  /* 0x0000000000201947 */ /* 0x000fea0003800000 */
[----:B------:R-:W2:Y:S04]  /*0150*/  LDG.E R8, desc[UR12][R2.64] ;  /* 0x0000000c02087981 */ /* 0x000ea8000c1e1900 */
[----:B------:R-:W3:Y:S01]  /*0160*/  LDG.E R9, desc[UR12][R6.64+-0x10] ;  /* 0xfffff00c06097981 */ /* 0x000ee2000c1e1900 */
[----:B------:R-:W-:Y:S02]  /*0170*/  IMAD.MOV.U32 R10, RZ, RZ, 0x1 ;  /* 0x00000001ff0a7424 */ /* 0x000fe400078e00ff */
[----:B--2---:R-:W-:-:S05]  /*0180*/  IMAD.IADD R11, R11, 0x1, R8 ;  /* 0x000000010b0b7824 */ /* 0x004fca00078e0208 */
[----:B---3--:R-:W-:-:S13]  /*0190*/  ISETP.GE.AND P1, PT, R11, R9, PT ;  /* 0x000000090b00720c */ /* 0x008fda0003f26270 */
[----:B------:R-:W0:Y:S02]  /*01a0*/  @!P1 LDC.64 R8, c[0x0][0x390] ;  /* 0x0000e400ff089b82 */ /* 0x000e240000000a00 */
[----:B0-----:R0:W-:Y:S04]  /*01b0*/  @!P1 STG.E.U8 desc[UR12][R8.64], R10 ;  /* 0x0000000a08009986 */ /* 0x0011e8000c10110c */
[----:B------:R0:W-:Y:S02]  /*01c0*/  @!P1 STG.E desc[UR12][R6.64+-0x10], R11 ;  /* 0xfffff00b06009986 */ /* 0x0001e4000c10190c */
.L_x_28:
[----:B0-----:R-:W2:Y:S02]  /*01d0*/  LDG.E R11, desc[UR12][R4.64+-0xc] ;  /* 0xfffff40c040b7981 */ /* 0x001ea4000c1e1900 */
[----:B--2---:R-:W-:-:S13]  /*01e0*/  ISETP.GT.AND P1, PT, R11, 0x98967e, PT ;  /* 0x0098967e0b00780c */ /* 0x004fda0003f24270 */
[----:B------:R-:W-:Y:S05]  /*01f0*/  @P1 BRA `(.L_x_29) ;  /* 0x0000000000201947 */ /* 0x000fea0003800000 */
        /* <DEDUP_REMOVED lines=8> */
.L_x_29:
[----:B0-----:R-:W2:Y:S02]  /*0280*/  LDG.E R11, desc[UR12][R4.64+-0x8] ;  /* 0xfffff80c040b7981 */ /* 0x001ea4000c1e1900 */
        /* <DEDUP_REMOVED lines=10> */
.L_x_30:
        /* <DEDUP_REMOVED lines=11> */
.L_x_31:
        /* <DEDUP_REMOVED lines=11> */
.L_x_32:
        /* <DEDUP_REMOVED lines=11> */
.L_x_33:
        /* <DEDUP_REMOVED lines=11> */
.L_x_34:
[----:B0-----:R-:W2:Y:S01]  /*05f0*/  LDG.E R11, desc[UR12][R4.64+0xc] ;  /* 0x00000c0c040b7981 */ /* 0x001ea2000c1e1900 */
[----:B------:R-:W-:-:S04]  /*0600*/  UIADD3 UR4, UPT, UPT, UR4, 0x8, URZ ;  /* 0x0000000804047890 */ /* 0x000fc8000fffe0ff */
[----:B------:R-:W-:Y:S01]  /*0610*/  UISETP.NE.AND UP0, UPT, UR4, 0x1388, UPT ;  /* 0x000013880400788c */ /* 0x000fe2000bf05270 */
        /* <DEDUP_REMOVED lines=10> */
.L_x_35:
[----:B------:R-:W-:Y:S02]  /*06c0*/  IADD3 R4, P1, PT, R4, 0x20, RZ ;  /* 0x0000002004047810 */ /* 0x000fe40007f3e0ff */
[----:B0-----:R-:W-:-:S03]  /*06d0*/  IADD3 R6, P2, PT, R6, 0x20, RZ ;  /* 0x0000002006067810 */ /* 0x001fc60007f5e0ff */
[----:B------:R-:W-:Y:S02]  /*06e0*/  IMAD.X R5, RZ, RZ, R5, P1 ;  /* 0x000000ffff057224 */ /* 0x000fe400008e0605 */
[----:B------:R-:W-:Y:S01]  /*06f0*/  IMAD.X R7, RZ, RZ, R7, P2 ;  /* 0x000000ffff077224 */ /* 0x000fe200010e0607 */
[----:B------:R-:W-:Y:S07]  /*0700*/  BRA.U UP0, `(.L_x_36) ;  /* 0xfffffff900847547 */ /* 0x000fee000b83ffff */
[----:B------:R-:W-:Y:S05]  /*0710*/  @P0 BRA `(.L_x_37) ;  /* 0xfffffff800580947 */ /* 0x000fea000383ffff */
[----:B------:R-:W-:Y:S05]  /*0720*/  EXIT ;  /* 0x000000000000794d */ /* 0x000fea0003800000 */
.L_x_38:
        /* <DEDUP_REMOVED lines=13> */
.L_x_43:


//--------------------- .nv.shared.reserved.0     --------------------------
	.section	.nv.shared.reserved.0,"aw",@nobits
	.weak		__nv_reservedSMEM_offset_0_alias
	.size		__nv_reservedSMEM_offset_0_alias, 0, 64
	.other		__nv_reservedSMEM_offset_0_alias,@"STO_CUDA_RESERVED_SHARED STV_DEFAULT"
__nv_reservedSMEM_offset_0_alias:
	.zero		0
	.zero		64


//--------------------- .nv.constant0._Z19bellman_ford_kernelPiS_Pb --------------------------
	.section	.nv.constant0._Z19bellman_ford_kernelPiS_Pb,"a",@progbits
	.sectionflags	@""
	.align	4
.nv.constant0._Z19bellman_ford_kernelPiS_Pb:
	.zero		920


//--------------------- .nv.constant0._Z30bellman_ford_withThread_kernelPiS_Pb --------------------------
	.section	.nv.constant0._Z30bellman_ford_withThread_kernelPiS_Pb,"a",@progbits
	.sectionflags	@""
	.align	4
.nv.constant0._Z30bellman_ford_withThread_kernelPiS_Pb:
	.zero		920


//--------------------- .nv.constant0._Z29bellman_ford_withBlock_kernelPiS_Pb --------------------------
	.section	.nv.constant0._Z29bellman_ford_withBlock_kernelPiS_Pb,"a",@progbits
	.sectionflags	@""
	.align	4
.nv.constant0._Z29bellman_ford_withBlock_kernelPiS_Pb:
	.zero		920


//--------------------- .nv.constant0._Z30bellman_ford_sequential_kernelPiS_Pb --------------------------
	.section	.nv.constant0._Z30bellman_ford_sequential_kernelPiS_Pb,"a",@progbits
	.sectionflags	@""
	.align	4
.nv.constant0._Z30bellman_ford_sequential_kernelPiS_Pb:
	.zero		920


//--------------------- SYMBOLS --------------------------

	.type		.nv.reservedSmem.offset0,@object
	.size		.nv.reservedSmem.offset0,0x4
